	.target	sm_90a

	.elftype	@"ET_EXEC"


//--------------------- .note.nv.tkinfo           --------------------------
	.section	.note.nv.tkinfo,"",@"SHT_NOTE"
	.sectionflags	@"SHF_NOTE_NV_TKINFO"
	.tkinfo
        /*0018*/ 	.word	0x00000002
        /*0030*/ 	.string	""
        /*0030*/ 	.string	"ptxas"
        /*0030*/ 	.string	"Cuda compilation tools, release 13.0, V13.0.88"
        /*0030*/ 	.string	"Build cuda_13.0.r13.0/compiler.36424714_0"
        /*0030*/ 	.string	"-arch sm_90a -m 64 "



//--------------------- .note.nv.cuinfo           --------------------------
	.section	.note.nv.cuinfo,"",@"SHT_NOTE"
	.sectionflags	@"SHF_NOTE_NV_CUINFO"
        /*0018*/ 	.short	0x0002
        /*001a*/ 	.short	0x005a
        /*001c*/ 	.short	0x0082
	.zero		2


//--------------------- .nv.info                  --------------------------
	.section	.nv.info,"",@"SHT_CUDA_INFO"
	.align	4


	//----- nvinfo : EIATTR_REGCOUNT
	.align		4
        /*0000*/ 	.byte	0x04, 0x2f
        /*0002*/ 	.short	(.L_15 - .L_14)
	.align		4
.L_14:
        /*0004*/ 	.word	index@(_ZN7cutlass13device_kernelINS_4gemm6kernel13GemmUniversalIN4cute5tupleIJiiiiEEENS1_10collective13CollectiveMmaINS1_34MainloopSm90TmaGmmaWarpSpecializedILi13ENS5_IJNS4_1CILi2EEENSA_ILi1EEESC_EEENS1_35KernelTmaWarpSpecializedCooperativeEEENS5_IJNSA_ILi128EEENSA_ILi8EEESG_EEEaNS5_IJlSC_lEEEaSJ_NS4_8TiledMMAINS4_8MMA_AtomIJNS4_4SM904GMMA25MMA_64x8x32_S32S8S8_SS_TNEEEENS4_6LayoutISD_NS5_IJSC_NSA_ILi0EEESR_EEEEENS5_IJNS4_10UnderscoreESU_SU_EEEEENS4_13SM90_TMA_LOADENS4_14ComposedLayoutINS4_7SwizzleILi3ELi4ELi3EEENS4_18smem_ptr_flag_bitsILi8EEENSQ_INS5_IJSH_SG_EEENS5_IJSG_SC_EEEEEEEvNS4_8identityENS4_23SM90_TMA_LOAD_MULTICASTES16_vS17_EENS_8epilogue10collective6detail29Sm90TmaWarpSpecializedAdapterINS1B_15DefaultEpilogueIaSJ_SJ_NS1A_6thread17LinearCombinationIaLi1EiiLNS1F_9ScaleType4KindE0ELNS_15FloatRoundStyleE2EaEENS1_15EpilogueDefaultEEEEEvvEEEEvNT_6ParamsE)
        /*0008*/ 	.word	0x000000a8


	//----- nvinfo : EIATTR_FRAME_SIZE
	.align		4
.L_15:
        /*000c*/ 	.byte	0x04, 0x11
        /*000e*/ 	.short	(.L_17 - .L_16)
	.align		4
.L_16:
        /*0010*/ 	.word	index@(_ZN7cutlass13device_kernelINS_4gemm6kernel13GemmUniversalIN4cute5tupleIJiiiiEEENS1_10collective13CollectiveMmaINS1_34MainloopSm90TmaGmmaWarpSpecializedILi13ENS5_IJNS4_1CILi2EEENSA_ILi1EEESC_EEENS1_35KernelTmaWarpSpecializedCooperativeEEENS5_IJNSA_ILi128EEENSA_ILi8EEESG_EEEaNS5_IJlSC_lEEEaSJ_NS4_8TiledMMAINS4_8MMA_AtomIJNS4_4SM904GMMA25MMA_64x8x32_S32S8S8_SS_TNEEEENS4_6LayoutISD_NS5_IJSC_NSA_ILi0EEESR_EEEEENS5_IJNS4_10UnderscoreESU_SU_EEEEENS4_13SM90_TMA_LOADENS4_14ComposedLayoutINS4_7SwizzleILi3ELi4ELi3EEENS4_18smem_ptr_flag_bitsILi8EEENSQ_INS5_IJSH_SG_EEENS5_IJSG_SC_EEEEEEEvNS4_8identityENS4_23SM90_TMA_LOAD_MULTICASTES16_vS17_EENS_8epilogue10collective6detail29Sm90TmaWarpSpecializedAdapterINS1B_15DefaultEpilogueIaSJ_SJ_NS1A_6thread17LinearCombinationIaLi1EiiLNS1F_9ScaleType4KindE0ELNS_15FloatRoundStyleE2EaEENS1_15EpilogueDefaultEEEEEvvEEEEvNT_6ParamsE)
        /*0014*/ 	.word	0x00000000


	//----- nvinfo : EIATTR_MIN_STACK_SIZE
	.align		4
.L_17:
        /*0018*/ 	.byte	0x04, 0x12
        /*001a*/ 	.short	(.L_19 - .L_18)
	.align		4
.L_18:
        /*001c*/ 	.word	index@(_ZN7cutlass13device_kernelINS_4gemm6kernel13GemmUniversalIN4cute5tupleIJiiiiEEENS1_10collective13CollectiveMmaINS1_34MainloopSm90TmaGmmaWarpSpecializedILi13ENS5_IJNS4_1CILi2EEENSA_ILi1EEESC_EEENS1_35KernelTmaWarpSpecializedCooperativeEEENS5_IJNSA_ILi128EEENSA_ILi8EEESG_EEEaNS5_IJlSC_lEEEaSJ_NS4_8TiledMMAINS4_8MMA_AtomIJNS4_4SM904GMMA25MMA_64x8x32_S32S8S8_SS_TNEEEENS4_6LayoutISD_NS5_IJSC_NSA_ILi0EEESR_EEEEENS5_IJNS4_10UnderscoreESU_SU_EEEEENS4_13SM90_TMA_LOADENS4_14ComposedLayoutINS4_7SwizzleILi3ELi4ELi3EEENS4_18smem_ptr_flag_bitsILi8EEENSQ_INS5_IJSH_SG_EEENS5_IJSG_SC_EEEEEEEvNS4_8identityENS4_23SM90_TMA_LOAD_MULTICASTES16_vS17_EENS_8epilogue10collective6detail29Sm90TmaWarpSpecializedAdapterINS1B_15DefaultEpilogueIaSJ_SJ_NS1A_6thread17LinearCombinationIaLi1EiiLNS1F_9ScaleType4KindE0ELNS_15FloatRoundStyleE2EaEENS1_15EpilogueDefaultEEEEEvvEEEEvNT_6ParamsE)
        /*0020*/ 	.word	0x00000000
.L_19:


//--------------------- .nv.compat                --------------------------
	.section	.nv.compat,"",@"SHT_CUDA_COMPAT_INFO"
	.align	4
        /*0000*/ 	.byte	0x02, 0x09, 0x01, 0x00, 0x02, 0x02, 0x04, 0x00, 0x02, 0x05, 0x05, 0x00, 0x03, 0x07, 0x01, 0x01
        /*0010*/ 	.byte	0x02, 0x03, 0x01, 0x00, 0x02, 0x06, 0x01, 0x00, 0x04, 0x0b, 0x08, 0x00, 0x00, 0x00, 0x00, 0x00
        /*0020*/ 	.byte	0x00, 0x00, 0x00, 0x00


//--------------------- .nv.info._ZN7cutlass13device_kernelINS_4gemm6kernel13GemmUniversalIN4cute5tupleIJiiiiEEENS1_10collective13CollectiveMmaINS1_34MainloopSm90TmaGmmaWarpSpecializedILi13ENS5_IJNS4_1CILi2EEENSA_ILi1EEESC_EEENS1_35KernelTmaWarpSpecializedCooperativeEEENS5_IJNSA_ILi128EEENSA_ILi8EEESG_EEEaNS5_IJlSC_lEEEaSJ_NS4_8TiledMMAINS4_8MMA_AtomIJNS4_4SM904GMMA25MMA_64x8x32_S32S8S8_SS_TNEEEENS4_6LayoutISD_NS5_IJSC_NSA_ILi0EEESR_EEEEENS5_IJNS4_10UnderscoreESU_SU_EEEEENS4_13SM90_TMA_LOADENS4_14ComposedLayoutINS4_7SwizzleILi3ELi4ELi3EEENS4_18smem_ptr_flag_bitsILi8EEENSQ_INS5_IJSH_SG_EEENS5_IJSG_SC_EEEEEEEvNS4_8identityENS4_23SM90_TMA_LOAD_MULTICASTES16_vS17_EENS_8epilogue10collective6detail29Sm90TmaWarpSpecializedAdapterINS1B_15DefaultEpilogueIaSJ_SJ_NS1A_6thread17LinearCombinationIaLi1EiiLNS1F_9ScaleType4KindE0ELNS_15FloatRoundStyleE2EaEENS1_15EpilogueDefaultEEEEEvvEEEEvNT_6ParamsE --------------------------
	.section	.nv.info._ZN7cutlass13device_kernelINS_4gemm6kernel13GemmUniversalIN4cute5tupleIJiiiiEEENS1_10collective13CollectiveMmaINS1_34MainloopSm90TmaGmmaWarpSpecializedILi13ENS5_IJNS4_1CILi2EEENSA_ILi1EEESC_EEENS1_35KernelTmaWarpSpecializedCooperativeEEENS5_IJNSA_ILi128EEENSA_ILi8EEESG_EEEaNS5_IJlSC_lEEEaSJ_NS4_8TiledMMAINS4_8MMA_AtomIJNS4_4SM904GMMA25MMA_64x8x32_S32S8S8_SS_TNEEEENS4_6LayoutISD_NS5_IJSC_NSA_ILi0EEESR_EEEEENS5_IJNS4_10UnderscoreESU_SU_EEEEENS4_13SM90_TMA_LOADENS4_14ComposedLayoutINS4_7SwizzleILi3ELi4ELi3EEENS4_18smem_ptr_flag_bitsILi8EEENSQ_INS5_IJSH_SG_EEENS5_IJSG_SC_EEEEEEEvNS4_8identityENS4_23SM90_TMA_LOAD_MULTICASTES16_vS17_EENS_8epilogue10collective6detail29Sm90TmaWarpSpecializedAdapterINS1B_15DefaultEpilogueIaSJ_SJ_NS1A_6thread17LinearCombinationIaLi1EiiLNS1F_9ScaleType4KindE0ELNS_15FloatRoundStyleE2EaEENS1_15EpilogueDefaultEEEEEvvEEEEvNT_6ParamsE,"",@"SHT_CUDA_INFO"
	.sectionflags	@""
	.align	4


	//----- nvinfo : EIATTR_CUDA_API_VERSION
	.align		4
        /*0000*/ 	.byte	0x04, 0x37
        /*0002*/ 	.short	(.L_21 - .L_20)
.L_20:
        /*0004*/ 	.word	0x00000082


	//----- nvinfo : EIATTR_KPARAM_INFO
	.align		4
.L_21:
        /*0008*/ 	.byte	0x04, 0x17
        /*000a*/ 	.short	(.L_23 - .L_22)
.L_22:
        /*000c*/ 	.word	0x00000000
        /*0010*/ 	.short	0x0000
        /*0012*/ 	.short	0x0070
        /*0014*/ 	.byte	0x00, 0xf0, 0x01, 0x10


	//----- nvinfo : EIATTR_SPARSE_MMA_MASK
	.align		4
.L_23:
        /*0018*/ 	.byte	0x03, 0x50
        /*001a*/ 	.short	0x0000


	//----- nvinfo : EIATTR_MAXREG_COUNT
	.align		4
        /*001c*/ 	.byte	0x03, 0x1b
        /*001e*/ 	.short	0x00a8


	//----- nvinfo : EIATTR_NUM_BARRIERS
	.align		4
        /*0020*/ 	.byte	0x02, 0x4c
        /*0022*/ 	.byte	0x01
	.zero		1


	//----- nvinfo : EIATTR_EXTERNS
	.align		4
        /*0024*/ 	.byte	0x04, 0x0f
        /*0026*/ 	.short	(.L_25 - .L_24)


	//   ....[0]....
	.align		4
.L_24:
        /*0028*/ 	.word	index@(__assertfail)


	//----- nvinfo : EIATTR_MERCURY_ISA_VERSION
	.align		4
.L_25:
        /*002c*/ 	.byte	0x03, 0x5f
        /*002e*/ 	.short	0x0101


	//----- nvinfo : EIATTR_INT_WARP_WIDE_INSTR_OFFSETS
	.align		4
        /*0030*/ 	.byte	0x04, 0x31
        /*0032*/ 	.short	(.L_27 - .L_26)


	//   ....[0]....
.L_26:
        /*0034*/ 	.word	0x00000600


	//   ....[1]....
        /*0038*/ 	.word	0x00000630


	//   ....[2]....
        /*003c*/ 	.word	0x000007d0


	//   ....[3]....
        /*0040*/ 	.word	0x00001fe0


	//----- nvinfo : EIATTR_COOP_GROUP_MASK_REGIDS
	.align		4
.L_27:
        /*0044*/ 	.byte	0x04, 0x29
        /*0046*/ 	.short	(.L_29 - .L_28)


	//   ....[0]....
.L_28:
        /*0048*/ 	.word	0xffffffff


	//   ....[1]....
        /*004c*/ 	.word	0xffffffff


	//   ....[2]....
        /*0050*/ 	.word	0xffffffff


	//   ....[3]....
        /*0054*/ 	.word	0xffffffff


	//   ....[4]....
        /*0058*/ 	.word	0xffffffff


	//   ....[5]....
        /*005c*/ 	.word	0xffffffff


	//----- nvinfo : EIATTR_COOP_GROUP_INSTR_OFFSETS
	.align		4
.L_29:
        /*0060*/ 	.byte	0x04, 0x28
        /*0062*/ 	.short	(.L_31 - .L_30)


	//   ....[0]....
.L_30:
        /*0064*/ 	.word	0x00000060


	//   ....[1]....
        /*0068*/ 	.word	0x00000070


	//   ....[2]....
        /*006c*/ 	.word	0x00000130


	//   ....[3]....
        /*0070*/ 	.word	0x00000420


	//   ....[4]....
        /*0074*/ 	.word	0x00000950


	//   ....[5]....
        /*0078*/ 	.word	0x00001560


	//----- nvinfo : EIATTR_REG_RECONFIG
	.align		4
.L_31:
        /*007c*/ 	.byte	0x01, 0x54
	.zero		2


	//----- nvinfo : EIATTR_SYSCALL_OFFSETS
	.align		4
        /*0080*/ 	.byte	0x04, 0x46
        /*0082*/ 	.short	(.L_33 - .L_32)


	//   ....[0]....
.L_32:
        /*0084*/ 	.word	0x00001750


	//----- nvinfo : EIATTR_MBARRIER_INSTR_OFFSETS
	.align		4
.L_33:
        /*0088*/ 	.byte	0x04, 0x39
        /*008a*/ 	.short	(.L_35 - .L_34)


	//   ....[0]....
.L_34:
        /*008c*/ 	.word	0x00000250
        /*0090*/ 	.word	0x000000ff
        /*0094*/ 	.word	0x00000000
        /*0098*/ 	.short	0x0100
        /*009a*/ 	.byte	0x08
	.zero		1


	//   ....[1]....
        /*009c*/ 	.word	0x00000260
        /*00a0*/ 	.word	0x000000ff
        /*00a4*/ 	.word	0x00000068
        /*00a8*/ 	.short	0x0100
        /*00aa*/ 	.byte	0x08
	.zero		1


	//   ....[2]....
        /*00ac*/ 	.word	0x00000270
        /*00b0*/ 	.word	0x000000ff
        /*00b4*/ 	.word	0x00000008
        /*00b8*/ 	.short	0x0100
        /*00ba*/ 	.byte	0x08
	.zero		1


	//   ....[3]....
        /*00bc*/ 	.word	0x00000280
        /*00c0*/ 	.word	0x000000ff
        /*00c4*/ 	.word	0x00000070
        /*00c8*/ 	.short	0x0100
        /*00ca*/ 	.byte	0x08
	.zero		1


	//   ....[4]....
        /*00cc*/ 	.word	0x00000290
        /*00d0*/ 	.word	0x000000ff
        /*00d4*/ 	.word	0x00000010
        /*00d8*/ 	.short	0x0100
        /*00da*/ 	.byte	0x08
	.zero		1


	//   ....[5]....
        /*00dc*/ 	.word	0x000002a0
        /*00e0*/ 	.word	0x000000ff
        /*00e4*/ 	.word	0x00000078
        /*00e8*/ 	.short	0x0100
        /*00ea*/ 	.byte	0x08
	.zero		1


	//   ....[6]....
        /*00ec*/ 	.word	0x000002b0
        /*00f0*/ 	.word	0x000000ff
        /*00f4*/ 	.word	0x00000018
        /*00f8*/ 	.short	0x0100
        /*00fa*/ 	.byte	0x08
	.zero		1


	//   ....[7]....
        /*00fc*/ 	.word	0x000002c0
        /*0100*/ 	.word	0x000000ff
        /*0104*/ 	.word	0x00000080
        /*0108*/ 	.short	0x0100
        /*010a*/ 	.byte	0x08
	.zero		1


	//   ....[8]....
        /*010c*/ 	.word	0x000002d0
        /*0110*/ 	.word	0x000000ff
        /*0114*/ 	.word	0x00000020
        /*0118*/ 	.short	0x0100
        /*011a*/ 	.byte	0x08
	.zero		1


	//   ....[9]....
        /*011c*/ 	.word	0x000002e0
        /*0120*/ 	.word	0x000000ff
        /*0124*/ 	.word	0x00000088
        /*0128*/ 	.short	0x0100
        /*012a*/ 	.byte	0x08
	.zero		1


	//   ....[10]....
        /*012c*/ 	.word	0x000002f0
        /*0130*/ 	.word	0x000000ff
        /*0134*/ 	.word	0x00000028
        /*0138*/ 	.short	0x0100
        /*013a*/ 	.byte	0x08
	.zero		1


	//   ....[11]....
        /*013c*/ 	.word	0x00000300
        /*0140*/ 	.word	0x000000ff
        /*0144*/ 	.word	0x00000090
        /*0148*/ 	.short	0x0100
        /*014a*/ 	.byte	0x08
	.zero		1


	//   ....[12]....
        /*014c*/ 	.word	0x00000310
        /*0150*/ 	.word	0x000000ff
        /*0154*/ 	.word	0x00000030
        /*0158*/ 	.short	0x0100
        /*015a*/ 	.byte	0x08
	.zero		1


	//   ....[13]....
        /*015c*/ 	.word	0x00000320
        /*0160*/ 	.word	0x000000ff
        /*0164*/ 	.word	0x00000098
        /*0168*/ 	.short	0x0100
        /*016a*/ 	.byte	0x08
	.zero		1


	//   ....[14]....
        /*016c*/ 	.word	0x00000330
        /*0170*/ 	.word	0x000000ff
        /*0174*/ 	.word	0x00000038
        /*0178*/ 	.short	0x0100
        /*017a*/ 	.byte	0x08
	.zero		1


	//   ....[15]....
        /*017c*/ 	.word	0x00000340
        /*0180*/ 	.word	0x000000ff
        /*0184*/ 	.word	0x000000a0
        /*0188*/ 	.short	0x0100
        /*018a*/ 	.byte	0x08
	.zero		1


	//   ....[16]....
        /*018c*/ 	.word	0x00000350
        /*0190*/ 	.word	0x000000ff
        /*0194*/ 	.word	0x00000040
        /*0198*/ 	.short	0x0100
        /*019a*/ 	.byte	0x08
	.zero		1


	//   ....[17]....
        /*019c*/ 	.word	0x00000360
        /*01a0*/ 	.word	0x000000ff
        /*01a4*/ 	.word	0x000000a8
        /*01a8*/ 	.short	0x0100
        /*01aa*/ 	.byte	0x08
	.zero		1


	//   ....[18]....
        /*01ac*/ 	.word	0x00000370
        /*01b0*/ 	.word	0x000000ff
        /*01b4*/ 	.word	0x00000048
        /*01b8*/ 	.short	0x0100
        /*01ba*/ 	.byte	0x08
	.zero		1


	//   ....[19]....
        /*01bc*/ 	.word	0x00000380
        /*01c0*/ 	.word	0x000000ff
        /*01c4*/ 	.word	0x000000b0
        /*01c8*/ 	.short	0x0100
        /*01ca*/ 	.byte	0x08
	.zero		1


	//   ....[20]....
        /*01cc*/ 	.word	0x00000390
        /*01d0*/ 	.word	0x000000ff
        /*01d4*/ 	.word	0x00000050
        /*01d8*/ 	.short	0x0100
        /*01da*/ 	.byte	0x08
	.zero		1


	//   ....[21]....
        /*01dc*/ 	.word	0x000003a0
        /*01e0*/ 	.word	0x000000ff
        /*01e4*/ 	.word	0x000000b8
        /*01e8*/ 	.short	0x0100
        /*01ea*/ 	.byte	0x08
	.zero		1


	//   ....[22]....
        /*01ec*/ 	.word	0x000003b0
        /*01f0*/ 	.word	0x000000ff
        /*01f4*/ 	.word	0x00000058
        /*01f8*/ 	.short	0x0100
        /*01fa*/ 	.byte	0x08
	.zero		1


	//   ....[23]....
        /*01fc*/ 	.word	0x000003c0
        /*0200*/ 	.word	0x000000ff
        /*0204*/ 	.word	0x000000c0
        /*0208*/ 	.short	0x0100
        /*020a*/ 	.byte	0x08
	.zero		1


	//   ....[24]....
        /*020c*/ 	.word	0x000003d0
        /*0210*/ 	.word	0x000000ff
        /*0214*/ 	.word	0x00000060
        /*0218*/ 	.short	0x0100
        /*021a*/ 	.byte	0x08
	.zero		1


	//   ....[25]....
        /*021c*/ 	.word	0x000003e0
        /*0220*/ 	.word	0x000000ff
        /*0224*/ 	.word	0x000000c8
        /*0228*/ 	.short	0x0100
        /*022a*/ 	.byte	0x08
	.zero		1


	//   ....[26]....
        /*022c*/ 	.word	0x00000850
        /*0230*/ 	.word	0x000000ff
        /*0234*/ 	.word	0x000000e0
        /*0238*/ 	.short	0x0100
        /*023a*/ 	.byte	0x06
	.zero		1


	//   ....[27]....
        /*023c*/ 	.word	0x000008e0
        /*0240*/ 	.word	0x000000ff
        /*0244*/ 	.word	0x000000e8
        /*0248*/ 	.short	0x0100
        /*024a*/ 	.byte	0x06
	.zero		1


	//   ....[28]....
        /*024c*/ 	.word	0x00001810
        /*0250*/ 	.word	0x00000003
        /*0254*/ 	.word	0x00000000
        /*0258*/ 	.short	0x010a
        /*025a*/ 	.byte	0x3f
	.zero		1


	//   ....[29]....
        /*025c*/ 	.word	0x00001870
        /*0260*/ 	.word	0x00000003
        /*0264*/ 	.word	0x00000000
        /*0268*/ 	.short	0x010a
        /*026a*/ 	.byte	0x3f
	.zero		1


	//   ....[30]....
        /*026c*/ 	.word	0x00001bf0
        /*0270*/ 	.word	0x00000003
        /*0274*/ 	.word	0x00000000
        /*0278*/ 	.short	0x010a
        /*027a*/ 	.byte	0x3f
	.zero		1


	//   ....[31]....
        /*027c*/ 	.word	0x00001c30
        /*0280*/ 	.word	0x00000003
        /*0284*/ 	.word	0x00000000
        /*0288*/ 	.short	0x010a
        /*028a*/ 	.byte	0x3f
	.zero		1


	//   ....[32]....
        /*028c*/ 	.word	0x00001e90
        /*0290*/ 	.word	0x00000003
        /*0294*/ 	.word	0x00000000
        /*0298*/ 	.short	0x0101
        /*029a*/ 	.byte	0x3f
	.zero		1


	//   ....[33]....
        /*029c*/ 	.word	0x00002080
        /*02a0*/ 	.word	0x00000003
        /*02a4*/ 	.word	0x00000000
        /*02a8*/ 	.short	0x0101
        /*02aa*/ 	.byte	0x3f
	.zero		1


	//   ....[34]....
        /*02ac*/ 	.word	0x000037c0
        /*02b0*/ 	.word	0x00000017
        /*02b4*/ 	.word	0x00000068
        /*02b8*/ 	.short	0x010a
        /*02ba*/ 	.byte	0x3f
	.zero		1


	//   ....[35]....
        /*02bc*/ 	.word	0x00003b30
        /*02c0*/ 	.word	0x00000005
        /*02c4*/ 	.word	0x000000e8
        /*02c8*/ 	.short	0x0101
        /*02ca*/ 	.byte	0x3f
	.zero		1


	//   ....[36]....
        /*02cc*/ 	.word	0x000042b0
        /*02d0*/ 	.word	0x00000005
        /*02d4*/ 	.word	0x00000000
        /*02d8*/ 	.short	0x010a
        /*02da*/ 	.byte	0x3f
	.zero		1


	//   ....[37]....
        /*02dc*/ 	.word	0x00004330
        /*02e0*/ 	.word	0x00000009
        /*02e4*/ 	.word	0x00000000
        /*02e8*/ 	.short	0x010a
        /*02ea*/ 	.byte	0x3f
	.zero		1


	//   ....[38]....
        /*02ec*/ 	.word	0x000043c0
        /*02f0*/ 	.word	0x00000008
        /*02f4*/ 	.word	0x00000000
        /*02f8*/ 	.short	0x010a
        /*02fa*/ 	.byte	0x3f
	.zero		1


	//   ....[39]....
        /*02fc*/ 	.word	0x00004450
        /*0300*/ 	.word	0x00000009
        /*0304*/ 	.word	0x00000000
        /*0308*/ 	.short	0x010a
        /*030a*/ 	.byte	0x3f
	.zero		1


	//   ....[40]....
        /*030c*/ 	.word	0x000044e0
        /*0310*/ 	.word	0x00000008
        /*0314*/ 	.word	0x00000000
        /*0318*/ 	.short	0x010a
        /*031a*/ 	.byte	0x3f
	.zero		1


	//   ....[41]....
        /*031c*/ 	.word	0x00004570
        /*0320*/ 	.word	0x00000009
        /*0324*/ 	.word	0x00000000
        /*0328*/ 	.short	0x010a
        /*032a*/ 	.byte	0x3f
	.zero		1


	//   ....[42]....
        /*032c*/ 	.word	0x00004600
        /*0330*/ 	.word	0x00000008
        /*0334*/ 	.word	0x00000000
        /*0338*/ 	.short	0x010a
        /*033a*/ 	.byte	0x3f
	.zero		1


	//   ....[43]....
        /*033c*/ 	.word	0x00004690
        /*0340*/ 	.word	0x00000009
        /*0344*/ 	.word	0x00000000
        /*0348*/ 	.short	0x010a
        /*034a*/ 	.byte	0x3f
	.zero		1


	//   ....[44]....
        /*034c*/ 	.word	0x00004720
        /*0350*/ 	.word	0x00000008
        /*0354*/ 	.word	0x00000000
        /*0358*/ 	.short	0x010a
        /*035a*/ 	.byte	0x3f
	.zero		1


	//   ....[45]....
        /*035c*/ 	.word	0x000047b0
        /*0360*/ 	.word	0x00000009
        /*0364*/ 	.word	0x00000000
        /*0368*/ 	.short	0x010a
        /*036a*/ 	.byte	0x3f
	.zero		1


	//   ....[46]....
        /*036c*/ 	.word	0x00004840
        /*0370*/ 	.word	0x00000008
        /*0374*/ 	.word	0x00000000
        /*0378*/ 	.short	0x010a
        /*037a*/ 	.byte	0x3f
	.zero		1


	//   ....[47]....
        /*037c*/ 	.word	0x000048d0
        /*0380*/ 	.word	0x0000000b
        /*0384*/ 	.word	0x00000000
        /*0388*/ 	.short	0x010a
        /*038a*/ 	.byte	0x3f
	.zero		1


	//   ....[48]....
        /*038c*/ 	.word	0x00004960
        /*0390*/ 	.word	0x00000003
        /*0394*/ 	.word	0x00000000
        /*0398*/ 	.short	0x010a
        /*039a*/ 	.byte	0x3f
	.zero		1


	//   ....[49]....
        /*039c*/ 	.word	0x000049c0
        /*03a0*/ 	.word	0x00000003
        /*03a4*/ 	.word	0x00000000
        /*03a8*/ 	.short	0x010a
        /*03aa*/ 	.byte	0x3f
	.zero		1


	//   ....[50]....
        /*03ac*/ 	.word	0x00004a10
        /*03b0*/ 	.word	0x00000003
        /*03b4*/ 	.word	0x00000000
        /*03b8*/ 	.short	0x010a
        /*03ba*/ 	.byte	0x3f
	.zero		1


	//   ....[51]....
        /*03bc*/ 	.word	0x00004ae0
        /*03c0*/ 	.word	0x00000017
        /*03c4*/ 	.word	0x00000068
        /*03c8*/ 	.short	0x010a
        /*03ca*/ 	.byte	0x3f
	.zero		1


	//   ....[52]....
        /*03cc*/ 	.word	0x00004bb0
        /*03d0*/ 	.word	0x00000005
        /*03d4*/ 	.word	0x00000000
        /*03d8*/ 	.short	0x010a
        /*03da*/ 	.byte	0x3f
	.zero		1


	//   ....[53]....
        /*03dc*/ 	.word	0x00004c00
        /*03e0*/ 	.word	0x00000009
        /*03e4*/ 	.word	0x00000000
        /*03e8*/ 	.short	0x010a
        /*03ea*/ 	.byte	0x3f
	.zero		1


	//   ....[54]....
        /*03ec*/ 	.word	0x00004c50
        /*03f0*/ 	.word	0x00000008
        /*03f4*/ 	.word	0x00000000
        /*03f8*/ 	.short	0x010a
        /*03fa*/ 	.byte	0x3f
	.zero		1


	//   ....[55]....
        /*03fc*/ 	.word	0x00004ca0
        /*0400*/ 	.word	0x00000009
        /*0404*/ 	.word	0x00000000
        /*0408*/ 	.short	0x010a
        /*040a*/ 	.byte	0x3f
	.zero		1


	//   ....[56]....
        /*040c*/ 	.word	0x00004cf0
        /*0410*/ 	.word	0x00000008
        /*0414*/ 	.word	0x00000000
        /*0418*/ 	.short	0x010a
        /*041a*/ 	.byte	0x3f
	.zero		1


	//   ....[57]....
        /*041c*/ 	.word	0x00004d40
        /*0420*/ 	.word	0x00000009
        /*0424*/ 	.word	0x00000000
        /*0428*/ 	.short	0x010a
        /*042a*/ 	.byte	0x3f
	.zero		1


	//   ....[58]....
        /*042c*/ 	.word	0x00004d90
        /*0430*/ 	.word	0x00000008
        /*0434*/ 	.word	0x00000000
        /*0438*/ 	.short	0x010a
        /*043a*/ 	.byte	0x3f
	.zero		1


	//   ....[59]....
        /*043c*/ 	.word	0x00004de0
        /*0440*/ 	.word	0x00000009
        /*0444*/ 	.word	0x00000000
        /*0448*/ 	.short	0x010a
        /*044a*/ 	.byte	0x3f
	.zero		1


	//   ....[60]....
        /*044c*/ 	.word	0x00004e30
        /*0450*/ 	.word	0x00000008
        /*0454*/ 	.word	0x00000000
        /*0458*/ 	.short	0x010a
        /*045a*/ 	.byte	0x3f
	.zero		1


	//   ....[61]....
        /*045c*/ 	.word	0x00004e80
        /*0460*/ 	.word	0x00000009
        /*0464*/ 	.word	0x00000000
        /*0468*/ 	.short	0x010a
        /*046a*/ 	.byte	0x3f
	.zero		1


	//   ....[62]....
        /*046c*/ 	.word	0x00004ed0
        /*0470*/ 	.word	0x00000008
        /*0474*/ 	.word	0x00000000
        /*0478*/ 	.short	0x010a
        /*047a*/ 	.byte	0x3f
	.zero		1


	//   ....[63]....
        /*047c*/ 	.word	0x00004f20
        /*0480*/ 	.word	0x0000000b
        /*0484*/ 	.word	0x00000000
        /*0488*/ 	.short	0x010a
        /*048a*/ 	.byte	0x3f
	.zero		1


	//----- nvinfo : EIATTR_NUM_MBARRIERS
	.align		4
.L_35:
        /*048c*/ 	.byte	0x03, 0x38
        /*048e*/ 	.short	0x001c


	//----- nvinfo : EIATTR_EXIT_INSTR_OFFSETS
	.align		4
        /*0490*/ 	.byte	0x04, 0x1c
        /*0492*/ 	.short	(.L_37 - .L_36)


	//   ....[0]....
.L_36:
        /*0494*/ 	.word	0x00000b20


	//   ....[1]....
        /*0498*/ 	.word	0x00001330


	//   ....[2]....
        /*049c*/ 	.word	0x00002f30


	//   ....[3]....
        /*04a0*/ 	.word	0x00003490


	//   ....[4]....
        /*04a4*/ 	.word	0x000049b0


	//----- nvinfo : EIATTR_MAX_THREADS
	.align		4
.L_37:
        /*04a8*/ 	.byte	0x04, 0x05
        /*04aa*/ 	.short	(.L_39 - .L_38)
.L_38:
        /*04ac*/ 	.word	0x00000180
        /*04b0*/ 	.word	0x00000001
        /*04b4*/ 	.word	0x00000001


	//----- nvinfo : EIATTR_CRS_STACK_SIZE
	.align		4
.L_39:
        /*04b8*/ 	.byte	0x04, 0x1e
        /*04ba*/ 	.short	(.L_41 - .L_40)
.L_40:
        /*04bc*/ 	.word	0x00000000


	//----- nvinfo : EIATTR_CBANK_PARAM_SIZE
	.align		4
.L_41:
        /*04c0*/ 	.byte	0x03, 0x19
        /*04c2*/ 	.short	0x0470


	//----- nvinfo : EIATTR_PARAM_CBANK
	.align		4
        /*04c4*/ 	.byte	0x04, 0x0a
        /*04c6*/ 	.short	(.L_43 - .L_42)
	.align		4
.L_42:
        /*04c8*/ 	.word	index@(.nv.constant0._ZN7cutlass13device_kernelINS_4gemm6kernel13GemmUniversalIN4cute5tupleIJiiiiEEENS1_10collective13CollectiveMmaINS1_34MainloopSm90TmaGmmaWarpSpecializedILi13ENS5_IJNS4_1CILi2EEENSA_ILi1EEESC_EEENS1_35KernelTmaWarpSpecializedCooperativeEEENS5_IJNSA_ILi128EEENSA_ILi8EEESG_EEEaNS5_IJlSC_lEEEaSJ_NS4_8TiledMMAINS4_8MMA_AtomIJNS4_4SM904GMMA25MMA_64x8x32_S32S8S8_SS_TNEEEENS4_6LayoutISD_NS5_IJSC_NSA_ILi0EEESR_EEEEENS5_IJNS4_10UnderscoreESU_SU_EEEEENS4_13SM90_TMA_LOADENS4_14ComposedLayoutINS4_7SwizzleILi3ELi4ELi3EEENS4_18smem_ptr_flag_bitsILi8EEENSQ_INS5_IJSH_SG_EEENS5_IJSG_SC_EEEEEEEvNS4_8identityENS4_23SM90_TMA_LOAD_MULTICASTES16_vS17_EENS_8epilogue10collective6detail29Sm90TmaWarpSpecializedAdapterINS1B_15DefaultEpilogueIaSJ_SJ_NS1A_6thread17LinearCombinationIaLi1EiiLNS1F_9ScaleType4KindE0ELNS_15FloatRoundStyleE2EaEENS1_15EpilogueDefaultEEEEEvvEEEEvNT_6ParamsE)
        /*04cc*/ 	.short	0x0210
        /*04ce*/ 	.short	0x0470


	//----- nvinfo : EIATTR_SW_WAR
	.align		4
.L_43:
        /*04d0*/ 	.byte	0x04, 0x36
        /*04d2*/ 	.short	(.L_45 - .L_44)
.L_44:
        /*04d4*/ 	.word	0x00000008
.L_45:


//--------------------- .nv.callgraph             --------------------------
	.section	.nv.callgraph,"",@"SHT_CUDA_CALLGRAPH"
	.align	4
	.sectionentsize	8
	.align		4
        /*0000*/ 	.word	0x00000000
	.align		4
        /*0004*/ 	.word	0xffffffff
	.align		4
        /*0008*/ 	.word	index@(_ZN7cutlass13device_kernelINS_4gemm6kernel13GemmUniversalIN4cute5tupleIJiiiiEEENS1_10collective13CollectiveMmaINS1_34MainloopSm90TmaGmmaWarpSpecializedILi13ENS5_IJNS4_1CILi2EEENSA_ILi1EEESC_EEENS1_35KernelTmaWarpSpecializedCooperativeEEENS5_IJNSA_ILi128EEENSA_ILi8EEESG_EEEaNS5_IJlSC_lEEEaSJ_NS4_8TiledMMAINS4_8MMA_AtomIJNS4_4SM904GMMA25MMA_64x8x32_S32S8S8_SS_TNEEEENS4_6LayoutISD_NS5_IJSC_NSA_ILi0EEESR_EEEEENS5_IJNS4_10UnderscoreESU_SU_EEEEENS4_13SM90_TMA_LOADENS4_14ComposedLayoutINS4_7SwizzleILi3ELi4ELi3EEENS4_18smem_ptr_flag_bitsILi8EEENSQ_INS5_IJSH_SG_EEENS5_IJSG_SC_EEEEEEEvNS4_8identityENS4_23SM90_TMA_LOAD_MULTICASTES16_vS17_EENS_8epilogue10collective6detail29Sm90TmaWarpSpecializedAdapterINS1B_15DefaultEpilogueIaSJ_SJ_NS1A_6thread17LinearCombinationIaLi1EiiLNS1F_9ScaleType4KindE0ELNS_15FloatRoundStyleE2EaEENS1_15EpilogueDefaultEEEEEvvEEEEvNT_6ParamsE)
	.align		4
        /*000c*/ 	.word	index@(__assertfail)
	.align		4
        /*0010*/ 	.word	0x00000000
	.align		4
        /*0014*/ 	.word	0xfffffffe
	.align		4
        /*0018*/ 	.word	0x00000000
	.align		4
        /*001c*/ 	.word	0xfffffffd
	.align		4
        /*0020*/ 	.word	0x00000000
	.align		4
        /*0024*/ 	.word	0xfffffffc


//--------------------- .nv.constant4             --------------------------
	.section	.nv.constant4,"a",@progbits
	.align	8
	.align		8
.nv.constant4:
        /*0000*/ 	.dword	__assertfail
	.align		8
        /*0008*/ 	.dword	__unnamed_1
	.align		8
        /*0010*/ 	.dword	_ZN39_INTERNAL_62c80669_4_k_cu_94fadc26_68144cuda3std3__45__cpo5beginE
	.align		8
        /*0018*/ 	.dword	_ZN39_INTERNAL_62c80669_4_k_cu_94fadc26_68144cuda3std3__45__cpo3endE
	.align		8
        /*0020*/ 	.dword	_ZN39_INTERNAL_62c80669_4_k_cu_94fadc26_68144cuda3std3__45__cpo6cbeginE
	.align		8
        /*0028*/ 	.dword	_ZN39_INTERNAL_62c80669_4_k_cu_94fadc26_68144cuda3std3__45__cpo4cendE
	.align		8
        /*0030*/ 	.dword	_ZN39_INTERNAL_62c80669_4_k_cu_94fadc26_68144cuda3std3__441_GLOBAL__N__62c80669_4_k_cu_94fadc26_68146ignoreE
	.align		8
        /*0038*/ 	.dword	_ZN39_INTERNAL_62c80669_4_k_cu_94fadc26_68144cuda3std3__419piecewise_constructE
	.align		8
        /*0040*/ 	.dword	_ZN39_INTERNAL_62c80669_4_k_cu_94fadc26_68144cuda3std3__48in_placeE
	.align		8
        /*0048*/ 	.dword	_ZN39_INTERNAL_62c80669_4_k_cu_94fadc26_68144cuda3std6ranges3__45__cpo4swapE
	.align		8
        /*0050*/ 	.dword	_ZN39_INTERNAL_62c80669_4_k_cu_94fadc26_68144cuda3std6ranges3__45__cpo9iter_moveE
	.align		8
        /*0058*/ 	.dword	_ZN39_INTERNAL_62c80669_4_k_cu_94fadc26_68144cute7productE
	.align		8
        /*0060*/ 	.dword	_ZN39_INTERNAL_62c80669_4_k_cu_94fadc26_68144cute1_E
	.align		8
        /*0068*/ 	.dword	$str$22
	.align		8
        /*0070*/ 	.dword	$str$23


//--------------------- .text._ZN7cutlass13device_kernelINS_4gemm6kernel13GemmUniversalIN4cute5tupleIJiiiiEEENS1_10collective13CollectiveMmaINS1_34MainloopSm90TmaGmmaWarpSpecializedILi13ENS5_IJNS4_1CILi2EEENSA_ILi1EEESC_EEENS1_35KernelTmaWarpSpecializedCooperativeEEENS5_IJNSA_ILi128EEENSA_ILi8EEESG_EEEaNS5_IJlSC_lEEEaSJ_NS4_8TiledMMAINS4_8MMA_AtomIJNS4_4SM904GMMA25MMA_64x8x32_S32S8S8_SS_TNEEEENS4_6LayoutISD_NS5_IJSC_NSA_ILi0EEESR_EEEEENS5_IJNS4_10UnderscoreESU_SU_EEEEENS4_13SM90_TMA_LOADENS4_14ComposedLayoutINS4_7SwizzleILi3ELi4ELi3EEENS4_18smem_ptr_flag_bitsILi8EEENSQ_INS5_IJSH_SG_EEENS5_IJSG_SC_EEEEEEEvNS4_8identityENS4_23SM90_TMA_LOAD_MULTICASTES16_vS17_EENS_8epilogue10collective6detail29Sm90TmaWarpSpecializedAdapterINS1B_15DefaultEpilogueIaSJ_SJ_NS1A_6thread17LinearCombinationIaLi1EiiLNS1F_9ScaleType4KindE0ELNS_15FloatRoundStyleE2EaEENS1_15EpilogueDefaultEEEEEvvEEEEvNT_6ParamsE --------------------------
	.section	.text._ZN7cutlass13device_kernelINS_4gemm6kernel13GemmUniversalIN4cute5tupleIJiiiiEEENS1_10collective13CollectiveMmaINS1_34MainloopSm90TmaGmmaWarpSpecializedILi13ENS5_IJNS4_1CILi2EEENSA_ILi1EEESC_EEENS1_35KernelTmaWarpSpecializedCooperativeEEENS5_IJNSA_ILi128EEENSA_ILi8EEESG_EEEaNS5_IJlSC_lEEEaSJ_NS4_8TiledMMAINS4_8MMA_AtomIJNS4_4SM904GMMA25MMA_64x8x32_S32S8S8_SS_TNEEEENS4_6LayoutISD_NS5_IJSC_NSA_ILi0EEESR_EEEEENS5_IJNS4_10UnderscoreESU_SU_EEEEENS4_13SM90_TMA_LOADENS4_14ComposedLayoutINS4_7SwizzleILi3ELi4ELi3EEENS4_18smem_ptr_flag_bitsILi8EEENSQ_INS5_IJSH_SG_EEENS5_IJSG_SC_EEEEEEEvNS4_8identityENS4_23SM90_TMA_LOAD_MULTICASTES16_vS17_EENS_8epilogue10collective6detail29Sm90TmaWarpSpecializedAdapterINS1B_15DefaultEpilogueIaSJ_SJ_NS1A_6thread17LinearCombinationIaLi1EiiLNS1F_9ScaleType4KindE0ELNS_15FloatRoundStyleE2EaEENS1_15EpilogueDefaultEEEEEvvEEEEvNT_6ParamsE,"ax",@progbits
	.align	128
.text._ZN7cutlass13device_kernelINS_4gemm6kernel13GemmUniversalIN4cute5tupleIJiiiiEEENS1_10collective13CollectiveMmaINS1_34MainloopSm90TmaGmmaWarpSpecializedILi13ENS5_IJNS4_1CILi2EEENSA_ILi1EEESC_EEENS1_35KernelTmaWarpSpecializedCooperativeEEENS5_IJNSA_ILi128EEENSA_ILi8EEESG_EEEaNS5_IJlSC_lEEEaSJ_NS4_8TiledMMAINS4_8MMA_AtomIJNS4_4SM904GMMA25MMA_64x8x32_S32S8S8_SS_TNEEEENS4_6LayoutISD_NS5_IJSC_NSA_ILi0EEESR_EEEEENS5_IJNS4_10UnderscoreESU_SU_EEEEENS4_13SM90_TMA_LOADENS4_14ComposedLayoutINS4_7SwizzleILi3ELi4ELi3EEENS4_18smem_ptr_flag_bitsILi8EEENSQ_INS5_IJSH_SG_EEENS5_IJSG_SC_EEEEEEEvNS4_8identityENS4_23SM90_TMA_LOAD_MULTICASTES16_vS17_EENS_8epilogue10collective6detail29Sm90TmaWarpSpecializedAdapterINS1B_15DefaultEpilogueIaSJ_SJ_NS1A_6thread17LinearCombinationIaLi1EiiLNS1F_9ScaleType4KindE0ELNS_15FloatRoundStyleE2EaEENS1_15EpilogueDefaultEEEEEvvEEEEvNT_6ParamsE:
        .type           _ZN7cutlass13device_kernelINS_4gemm6kernel13GemmUniversalIN4cute5tupleIJiiiiEEENS1_10collective13CollectiveMmaINS1_34MainloopSm90TmaGmmaWarpSpecializedILi13ENS5_IJNS4_1CILi2EEENSA_ILi1EEESC_EEENS1_35KernelTmaWarpSpecializedCooperativeEEENS5_IJNSA_ILi128EEENSA_ILi8EEESG_EEEaNS5_IJlSC_lEEEaSJ_NS4_8TiledMMAINS4_8MMA_AtomIJNS4_4SM904GMMA25MMA_64x8x32_S32S8S8_SS_TNEEEENS4_6LayoutISD_NS5_IJSC_NSA_ILi0EEESR_EEEEENS5_IJNS4_10UnderscoreESU_SU_EEEEENS4_13SM90_TMA_LOADENS4_14ComposedLayoutINS4_7SwizzleILi3ELi4ELi3EEENS4_18smem_ptr_flag_bitsILi8EEENSQ_INS5_IJSH_SG_EEENS5_IJSG_SC_EEEEEEEvNS4_8identityENS4_23SM90_TMA_LOAD_MULTICASTES16_vS17_EENS_8epilogue10collective6detail29Sm90TmaWarpSpecializedAdapterINS1B_15DefaultEpilogueIaSJ_SJ_NS1A_6thread17LinearCombinationIaLi1EiiLNS1F_9ScaleType4KindE0ELNS_15FloatRoundStyleE2EaEENS1_15EpilogueDefaultEEEEEvvEEEEvNT_6ParamsE,@function
        .size           _ZN7cutlass13device_kernelINS_4gemm6kernel13GemmUniversalIN4cute5tupleIJiiiiEEENS1_10collective13CollectiveMmaINS1_34MainloopSm90TmaGmmaWarpSpecializedILi13ENS5_IJNS4_1CILi2EEENSA_ILi1EEESC_EEENS1_35KernelTmaWarpSpecializedCooperativeEEENS5_IJNSA_ILi128EEENSA_ILi8EEESG_EEEaNS5_IJlSC_lEEEaSJ_NS4_8TiledMMAINS4_8MMA_AtomIJNS4_4SM904GMMA25MMA_64x8x32_S32S8S8_SS_TNEEEENS4_6LayoutISD_NS5_IJSC_NSA_ILi0EEESR_EEEEENS5_IJNS4_10UnderscoreESU_SU_EEEEENS4_13SM90_TMA_LOADENS4_14ComposedLayoutINS4_7SwizzleILi3ELi4ELi3EEENS4_18smem_ptr_flag_bitsILi8EEENSQ_INS5_IJSH_SG_EEENS5_IJSG_SC_EEEEEEEvNS4_8identityENS4_23SM90_TMA_LOAD_MULTICASTES16_vS17_EENS_8epilogue10collective6detail29Sm90TmaWarpSpecializedAdapterINS1B_15DefaultEpilogueIaSJ_SJ_NS1A_6thread17LinearCombinationIaLi1EiiLNS1F_9ScaleType4KindE0ELNS_15FloatRoundStyleE2EaEENS1_15EpilogueDefaultEEEEEvvEEEEvNT_6ParamsE,(.L_x_98 - _ZN7cutlass13device_kernelINS_4gemm6kernel13GemmUniversalIN4cute5tupleIJiiiiEEENS1_10collective13CollectiveMmaINS1_34MainloopSm90TmaGmmaWarpSpecializedILi13ENS5_IJNS4_1CILi2EEENSA_ILi1EEESC_EEENS1_35KernelTmaWarpSpecializedCooperativeEEENS5_IJNSA_ILi128EEENSA_ILi8EEESG_EEEaNS5_IJlSC_lEEEaSJ_NS4_8TiledMMAINS4_8MMA_AtomIJNS4_4SM904GMMA25MMA_64x8x32_S32S8S8_SS_TNEEEENS4_6LayoutISD_NS5_IJSC_NSA_ILi0EEESR_EEEEENS5_IJNS4_10UnderscoreESU_SU_EEEEENS4_13SM90_TMA_LOADENS4_14ComposedLayoutINS4_7SwizzleILi3ELi4ELi3EEENS4_18smem_ptr_flag_bitsILi8EEENSQ_INS5_IJSH_SG_EEENS5_IJSG_SC_EEEEEEEvNS4_8identityENS4_23SM90_TMA_LOAD_MULTICASTES16_vS17_EENS_8epilogue10collective6detail29Sm90TmaWarpSpecializedAdapterINS1B_15DefaultEpilogueIaSJ_SJ_NS1A_6thread17LinearCombinationIaLi1EiiLNS1F_9ScaleType4KindE0ELNS_15FloatRoundStyleE2EaEENS1_15EpilogueDefaultEEEEEvvEEEEvNT_6ParamsE)
        .other          _ZN7cutlass13device_kernelINS_4gemm6kernel13GemmUniversalIN4cute5tupleIJiiiiEEENS1_10collective13CollectiveMmaINS1_34MainloopSm90TmaGmmaWarpSpecializedILi13ENS5_IJNS4_1CILi2EEENSA_ILi1EEESC_EEENS1_35KernelTmaWarpSpecializedCooperativeEEENS5_IJNSA_ILi128EEENSA_ILi8EEESG_EEEaNS5_IJlSC_lEEEaSJ_NS4_8TiledMMAINS4_8MMA_AtomIJNS4_4SM904GMMA25MMA_64x8x32_S32S8S8_SS_TNEEEENS4_6LayoutISD_NS5_IJSC_NSA_ILi0EEESR_EEEEENS5_IJNS4_10UnderscoreESU_SU_EEEEENS4_13SM90_TMA_LOADENS4_14ComposedLayoutINS4_7SwizzleILi3ELi4ELi3EEENS4_18smem_ptr_flag_bitsILi8EEENSQ_INS5_IJSH_SG_EEENS5_IJSG_SC_EEEEEEEvNS4_8identityENS4_23SM90_TMA_LOAD_MULTICASTES16_vS17_EENS_8epilogue10collective6detail29Sm90TmaWarpSpecializedAdapterINS1B_15DefaultEpilogueIaSJ_SJ_NS1A_6thread17LinearCombinationIaLi1EiiLNS1F_9ScaleType4KindE0ELNS_15FloatRoundStyleE2EaEENS1_15EpilogueDefaultEEEEEvvEEEEvNT_6ParamsE,@"STO_CUDA_ENTRY STV_DEFAULT"
_ZN7cutlass13device_kernelINS_4gemm6kernel13GemmUniversalIN4cute5tupleIJiiiiEEENS1_10collective13CollectiveMmaINS1_34MainloopSm90TmaGmmaWarpSpecializedILi13ENS5_IJNS4_1CILi2EEENSA_ILi1EEESC_EEENS1_35KernelTmaWarpSpecializedCooperativeEEENS5_IJNSA_ILi128EEENSA_ILi8EEESG_EEEaNS5_IJlSC_lEEEaSJ_NS4_8TiledMMAINS4_8MMA_AtomIJNS4_4SM904GMMA25MMA_64x8x32_S32S8S8_SS_TNEEEENS4_6LayoutISD_NS5_IJSC_NSA_ILi0EEESR_EEEEENS5_IJNS4_10UnderscoreESU_SU_EEEEENS4_13SM90_TMA_LOADENS4_14ComposedLayoutINS4_7SwizzleILi3ELi4ELi3EEENS4_18smem_ptr_flag_bitsILi8EEENSQ_INS5_IJSH_SG_EEENS5_IJSG_SC_EEEEEEEvNS4_8identityENS4_23SM90_TMA_LOAD_MULTICASTES16_vS17_EENS_8epilogue10collective6detail29Sm90TmaWarpSpecializedAdapterINS1B_15DefaultEpilogueIaSJ_SJ_NS1A_6thread17LinearCombinationIaLi1EiiLNS1F_9ScaleType4KindE0ELNS_15FloatRoundStyleE2EaEENS1_15EpilogueDefaultEEEEEvvEEEEvNT_6ParamsE:
[----:B------:R-:W0:Y:S01]  /*0000*/  LDC R1, c[0x0][0x28] ;  /* 0x00000a00ff017b82 */ /* 0x000e220000000800 */
[----:B------:R-:W1:Y:S01]  /*0010*/  S2R R3, SR_TID.X ;  /* 0x0000000000037919 */ /* 0x000e620000002100 */
[----:B------:R-:W-:Y:S01]  /*0020*/  ELECT P0, URZ, PT ;  /* 0x00000000003f782f */ /* 0x000fe20003800000 */
[----:B------:R-:W-:Y:S01]  /*0030*/  BSSY B0, `(.L_x_0) ;  /* 0x000000f000007945 */ /* 0x000fe20003800000 */
[--C-:B-1----:R-:W-:Y:S02]  /*0040*/  SHF.R.U32.HI R0, RZ, 0x5, R3.reuse ;  /* 0x00000005ff007819 */ /* 0x102fe40000011603 */
[----:B------:R-:W-:-:S03]  /*0050*/  SHF.R.U32.HI R8, RZ, 0x7, R3 ;  /* 0x00000007ff087819 */ /* 0x000fc60000011603 */
[----:B------:R-:W1:Y:S04]  /*0060*/  SHFL.IDX PT, R2, R0, RZ, 0x1f ;  /* 0x00001fff00027589 */ /* 0x000e6800000e0000 */
[----:B------:R2:W3:Y:S01]  /*0070*/  SHFL.IDX PT, R5, R8, RZ, 0x1f ;  /* 0x00001fff08057589 */ /* 0x0004e200000e0000 */
[----:B-1----:R-:W-:-:S13]  /*0080*/  ISETP.NE.OR P0, PT, R2, RZ, !P0 ;  /* 0x000000ff0200720c */ /* 0x002fda0004705670 */
[----:B0-23--:R-:W-:Y:S05]  /*0090*/  @P0 BRA `(.L_x_1) ;  /* 0x0000000000200947 */ /* 0x00dfea0003800000 */
[----:B------:R-:W-:Y:S02]  /*00a0*/  ULDC.64 UR4, c[0x0][0x198] ;  /* 0x0000660000047ab9 */ /* 0x000fe40000000a00 */
[----:B------:R-:W-:Y:S02]  /*00b0*/  UIADD3 UR6, UP0, UR4, 0xf0, URZ ;  /* 0x000000f004067890 */ /* 0x000fe4000ff1e03f */
[----:B------:R-:W-:Y:S02]  /*00c0*/  UIADD3 UR4, UP1, UR4, 0x1f0, URZ ;  /* 0x000001f004047890 */ /* 0x000fe4000ff3e03f */
[----:B------:R-:W-:Y:S02]  /*00d0*/  UIADD3.X UR7, URZ, UR5, URZ, UP0, !UPT ;  /* 0x000000053f077290 */ /* 0x000fe400087fe43f */
[----:B------:R-:W-:-:S07]  /*00e0*/  UIADD3.X UR5, URZ, UR5, URZ, UP1, !UPT ;  /* 0x000000053f057290 */ /* 0x000fce0008ffe43f */
[----:B------:R0:W-:Y:S02]  /*00f0*/  UTMACCTL.PF [UR6] ;  /* 0x00000000060079b9 */ /* 0x0001e40008040000 */
[----:B------:R0:W-:Y:S02]  /*0100*/  UTMACCTL.PF [UR4] ;  /* 0x00000000040079b9 */ /* 0x0001e40008040000 */
[----:B0-----:R-:W-:Y:S01]  /*0110*/  NOP ;  /* 0x0000000000007918 */ /* 0x001fe20000000000 */
.L_x_1:
[----:B------:R-:W-:Y:S05]  /*0120*/  BSYNC B0 ;  /* 0x0000000000007941 */ /* 0x000fea0003800000 */
.L_x_0:
[----:B------:R-:W0:Y:S02]  /*0130*/  SHFL.IDX PT, R6, R0, RZ, 0x1f ;  /* 0x00001fff00067589 */ /* 0x000e2400000e0000 */
[----:B0-----:R-:W-:-:S13]  /*0140*/  ISETP.NE.AND P0, PT, R6, RZ, PT ;  /* 0x000000ff0600720c */ /* 0x001fda0003f05270 */
[----:B------:R-:W-:Y:S05]  /*0150*/  @P0 BRA `(.L_x_2) ;  /* 0x0000000000ac0947 */ /* 0x000fea0003800000 */
[----:B------:R-:W-:Y:S01]  /*0160*/  ELECT P0, URZ, PT ;  /* 0x00000000003f782f */ /* 0x000fe20003800000 */
[----:B------:R-:W-:-:S12]  /*0170*/  BSSY B0, `(.L_x_2) ;  /* 0x0000029000007945 */ /* 0x000fd80003800000 */
[----:B------:R-:W-:Y:S05]  /*0180*/  @!P0 BRA `(.L_x_3) ;  /* 0x00000000009c8947 */ /* 0x000fea0003800000 */
[----:B------:R-:W0:Y:S01]  /*0190*/  S2UR UR8, SR_CgaCtaId ;  /* 0x00000000000879c3 */ /* 0x000e220000008800 */
[----:B------:R-:W-:Y:S01]  /*01a0*/  UMOV UR4, 0x400 ;  /* 0x0000040000047882 */ /* 0x000fe20000000000 */
[----:B------:R-:W-:Y:S01]  /*01b0*/  UMOV UR5, 0x1 ;  /* 0x0000000100057882 */ /* 0x000fe20000000000 */
[----:B------:R-:W-:Y:S02]  /*01c0*/  UMOV UR6, 0x4 ;  /* 0x0000000400067882 */ /* 0x000fe40000000000 */
[----:B------:R-:W-:-:S04]  /*01d0*/  UIADD3 UR6, -UR6, 0x100000, URZ ;  /* 0x0010000006067890 */ /* 0x000fc8000fffe13f */
[----:B------:R-:W-:Y:S02]  /*01e0*/  USHF.L.U32 UR7, UR6, 0xb, URZ ;  /* 0x0000000b06077899 */ /* 0x000fe4000800063f */
[----:B------:R-:W-:Y:S02]  /*01f0*/  USHF.L.U32 UR6, UR6, 0x1, URZ ;  /* 0x0000000106067899 */ /* 0x000fe4000800063f */
[----:B0-----:R-:W-:Y:S02]  /*0200*/  ULEA UR8, UR8, UR4, 0x18 ;  /* 0x0000000408087291 */ /* 0x001fe4000f8ec03f */
[----:B------:R-:W-:-:S04]  /*0210*/  UIADD3 UR4, -UR5, 0x100000, URZ ;  /* 0x0010000005047890 */ /* 0x000fc8000fffe13f */
[----:B------:R-:W-:Y:S02]  /*0220*/  USHF.L.U32 UR5, UR4, 0xb, URZ ;  /* 0x0000000b04057899 */ /* 0x000fe4000800063f */
[----:B------:R-:W-:Y:S01]  /*0230*/  USHF.L.U32 UR4, UR4, 0x1, URZ ;  /* 0x0000000104047899 */ /* 0x000fe2000800063f */
[----:B------:R-:W0:Y:S11]  /*0240*/  FENCE.VIEW.ASYNC.S ;  /* 0x00000000000073c6 */ /* 0x000e360000000000 */
[----:B0-----:R0:W1:Y:S01]  /*0250*/  SYNCS.EXCH.64 URZ, [UR8], UR4 ;  /* 0x00000004083f75b2 */ /* 0x0010620008000100 */
[----:B------:R0:W2:Y:S01]  /*0260*/  SYNCS.EXCH.64 URZ, [UR8+0x68], UR6 ;  /* 0x00006806083f75b2 */ /* 0x0000a20008000100 */
[----:B------:R0:W3:Y:S01]  /*0270*/  SYNCS.EXCH.64 URZ, [UR8+0x8], UR4 ;  /* 0x00000804083f75b2 */ /* 0x0000e20008000100 */
[----:B------:R0:W4:Y:S01]  /*0280*/  SYNCS.EXCH.64 URZ, [UR8+0x70], UR6 ;  /* 0x00007006083f75b2 */ /* 0x0001220008000100 */
[----:B------:R0:W0:Y:S01]  /*0290*/  SYNCS.EXCH.64 URZ, [UR8+0x10], UR4 ;  /* 0x00001004083f75b2 */ /* 0x0000220008000100 */
        /* <DEDUP_REMOVED lines=21> */
[----:B-123--:R-:W-:Y:S01]  /*03f0*/  NOP ;  /* 0x0000000000007918 */ /* 0x00efe20000000000 */
.L_x_3:
[----:B0-----:R-:W-:Y:S05]  /*0400*/  BSYNC B0 ;  /* 0x0000000000007941 */ /* 0x001fea0003800000 */
.L_x_2:
[----:B------:R-:W-:Y:S01]  /*0410*/  SHF.R.S32.HI R4, RZ, 0x1f, R3 ;  /* 0x0000001fff047819 */ /* 0x000fe20000011403 */
[----:B------:R-:W0:Y:S01]  /*0420*/  SHFL.IDX PT, R0, R0, RZ, 0x1f ;  /* 0x00001fff00007589 */ /* 0x000e2200000e0000 */
[----:B------:R-:W1:Y:S01]  /*0430*/  S2UR UR8, SR_CTAID.X ;  /* 0x00000000000879c3 */ /* 0x000e620000002500 */
[----:B------:R-:W-:Y:S02]  /*0440*/  ELECT P0, URZ, PT ;  /* 0x00000000003f782f */ /* 0x000fe40003800000 */
[----:B------:R-:W-:Y:S01]  /*0450*/  LEA.HI R4, R4, R3, RZ, 0x7 ;  /* 0x0000000304047211 */ /* 0x000fe200078f38ff */
[----:B------:R-:W-:Y:S01]  /*0460*/  ULDC UR4, c[0x0][0x150] ;  /* 0x0000540000047ab9 */ /* 0x000fe20000000800 */
[----:B------:R-:W-:Y:S01]  /*0470*/  SHF.R.S32.HI R9, RZ, 0x1f, R6 ;  /* 0x0000001fff097819 */ /* 0x000fe20000011406 */
[----:B------:R-:W-:Y:S01]  /*0480*/  NOP ;  /* 0x0000000000007918 */ /* 0x000fe20000000000 */
[----:B------:R-:W-:Y:S01]  /*0490*/  LOP3.LUT R4, R4, 0xffffff80, RZ, 0xc0, !PT ;  /* 0xffffff8004047812 */ /* 0x000fe200078ec0ff */
[----:B------:R-:W-:Y:S01]  /*04a0*/  IMAD.MOV.U32 R23, RZ, RZ, 0x1 ;  /* 0x00000001ff177424 */ /* 0x000fe200078e00ff */
[----:B------:R-:W-:Y:S01]  /*04b0*/  LEA.HI R9, R9, R6, RZ, 0x2 ;  /* 0x0000000609097211 */ /* 0x000fe200078f10ff */
[----:B------:R-:W2:Y:S01]  /*04c0*/  LDC R12, c[0x0][0x144] ;  /* 0x00005100ff0c7b82 */ /* 0x000ea20000000800 */
[----:B------:R-:W-:Y:S01]  /*04d0*/  NOP ;  /* 0x0000000000007918 */ /* 0x000fe20000000000 */
[----:B------:R-:W-:Y:S01]  /*04e0*/  IMAD.IADD R10, R3, 0x1, -R4 ;  /* 0x00000001030a7824 */ /* 0x000fe200078e0a04 */
[----:B------:R-:W-:Y:S01]  /*04f0*/  LOP3.LUT R9, R9, 0x3ffffffc, RZ, 0xc0, !PT ;  /* 0x3ffffffc09097812 */ /* 0x000fe200078ec0ff */
[----:B------:R-:W3:Y:S01]  /*0500*/  S2R R4, SR_CTAID.Y ;  /* 0x0000000000047919 */ /* 0x000ee20000002600 */
[----:B------:R-:W-:-:S02]  /*0510*/  ISETP.NE.AND P3, PT, R5, RZ, PT ;  /* 0x000000ff0500720c */ /* 0x000fc40003f65270 */
[----:B------:R-:W-:Y:S01]  /*0520*/  SHF.R.S32.HI R7, RZ, 0x1f, R10 ;  /* 0x0000001fff077819 */ /* 0x000fe2000001140a */
[----:B------:R-:W-:Y:S01]  /*0530*/  IMAD.IADD R6, R6, 0x1, -R9 ;  /* 0x0000000106067824 */ /* 0x000fe200078e0a09 */
[----:B------:R-:W5:Y:S01]  /*0540*/  LDC R13, c[0x0][0x140] ;  /* 0x00005000ff0d7b82 */ /* 0x000f620000000800 */
[----:B------:R-:W-:Y:S02]  /*0550*/  SHF.R.S32.HI R9, RZ, 0x1f, R2 ;  /* 0x0000001fff097819 */ /* 0x000fe40000011402 */
[----:B------:R-:W-:Y:S02]  /*0560*/  LEA.HI R7, R7, R10, RZ, 0x3 ;  /* 0x0000000a07077211 */ /* 0x000fe400078f18ff */
[----:B0-----:R-:W-:Y:S02]  /*0570*/  ISETP.NE.OR P0, PT, R0, RZ, !P0 ;  /* 0x000000ff0000720c */ /* 0x001fe40004705670 */
[----:B------:R-:W-:Y:S02]  /*0580*/  SHF.R.S32.HI R0, RZ, 0x3, R7 ;  /* 0x00000003ff007819 */ /* 0x000fe40000011407 */
[----:B-1----:R-:W-:-:S02]  /*0590*/  I2FP.F32.U32 R11, UR8 ;  /* 0x00000008000b7c45 */ /* 0x002fc40008201000 */
[----:B------:R-:W-:Y:S02]  /*05a0*/  SHF.R.S32.HI R7, RZ, 0x1f, R7 ;  /* 0x0000001fff077819 */ /* 0x000fe40000011407 */
[----:B------:R-:W-:Y:S01]  /*05b0*/  LEA.HI R9, R9, R2, RZ, 0x2 ;  /* 0x0000000209097211 */ /* 0x000fe200078f10ff */
[----:B------:R-:W-:Y:S01]  /*05c0*/  FMUL R11, R11, UR4 ;  /* 0x000000040b0b7c20 */ /* 0x000fe20008400000 */
[----:B------:R-:W-:Y:S01]  /*05d0*/  LEA.HI R7, R7, R0, RZ, 0x2 ;  /* 0x0000000007077211 */ /* 0x000fe200078f10ff */
[----:B------:R-:W-:Y:S01]  /*05e0*/  ULDC UR4, c[0x0][0x154] ;  /* 0x0000550000047ab9 */ /* 0x000fe20000000800 */
[----:B------:R-:W-:Y:S01]  /*05f0*/  LOP3.LUT R9, R9, 0xfffffffc, RZ, 0xc0, !PT ;  /* 0xfffffffc09097812 */ /* 0x000fe200078ec0ff */
[----:B------:R-:W-:Y:S01]  /*0600*/  VOTEU.ALL UP0, P0 ;  /* 0x00000000003f7886 */ /* 0x000fe20000000000 */
[----:B------:R-:W-:Y:S01]  /*0610*/  LOP3.LUT R7, R7, 0xfffffffc, RZ, 0xc0, !PT ;  /* 0xfffffffc07077812 */ /* 0x000fe200078ec0ff */
[----:B------:R-:W0:Y:S01]  /*0620*/  F2I.U32.TRUNC.NTZ R11, R11 ;  /* 0x0000000b000b7305 */ /* 0x000e22000020f000 */
[----:B------:R-:W-:Y:S01]  /*0630*/  VOTEU.ALL UP1, P0 ;  /* 0x00000000003f7886 */ /* 0x000fe20000020000 */
[----:B------:R-:W-:Y:S01]  /*0640*/  IMAD.IADD R2, R2, 0x1, -R9 ;  /* 0x0000000102027824 */ /* 0x000fe200078e0a09 */
[----:B------:R-:W1:Y:S01]  /*0650*/  @!UP0 S2UR UR7, SR_CgaCtaId ;  /* 0x00000000000789c3 */ /* 0x000e620000008800 */
[----:B------:R-:W-:Y:S01]  /*0660*/  IMAD.IADD R7, R0, 0x1, -R7 ;  /* 0x0000000100077824 */ /* 0x000fe200078e0a07 */
[----:B------:R-:W-:Y:S01]  /*0670*/  @!UP0 UMOV UR6, 0x400 ;  /* 0x0000040000068882 */ /* 0x000fe20000000000 */
[----:B-----5:R-:W-:-:S02]  /*0680*/  ISETP.EQ.U32.AND P2, PT, R13, 0x1, PT ;  /* 0x000000010d00780c */ /* 0x020fc40003f42070 */
[----:B------:R-:W-:Y:S01]  /*0690*/  IMAD R22, R6, 0x4, R7 ;  /* 0x0000000406167824 */ /* 0x000fe200078e0207 */
[----:B---3--:R-:W-:Y:S02]  /*06a0*/  I2FP.F32.U32 R6, R4 ;  /* 0x0000000400067245 */ /* 0x008fe40000201000 */
[----:B------:R-:W3:Y:S01]  /*06b0*/  LDC R7, c[0x0][0x148] ;  /* 0x00005200ff077b82 */ /* 0x000ee20000000800 */
[----:B------:R-:W-:Y:S02]  /*06c0*/  ISETP.NE.AND P1, PT, R2, 0x3, PT ;  /* 0x000000030200780c */ /* 0x000fe40003f25270 */
[----:B------:R-:W-:Y:S01]  /*06d0*/  LEA.HI R0, R22, R22, RZ, 0x1 ;  /* 0x0000001616007211 */ /* 0x000fe200078f08ff */
[----:B0-----:R-:W-:Y:S01]  /*06e0*/  IMAD.MOV R15, RZ, RZ, -R11 ;  /* 0x000000ffff0f7224 */ /* 0x001fe200078e0a0b */
[----:B------:R-:W-:Y:S02]  /*06f0*/  ISETP.EQ.OR P1, PT, R2, RZ, !P1 ;  /* 0x000000ff0200720c */ /* 0x000fe40004f22670 */
[----:B------:R-:W-:Y:S01]  /*0700*/  LOP3.LUT R11, R0, 0xfffffffe, RZ, 0xc0, !PT ;  /* 0xfffffffe000b7812 */ /* 0x000fe200078ec0ff */
[----:B------:R-:W-:Y:S01]  /*0710*/  FMUL R0, R6, UR4 ;  /* 0x0000000406007c20 */ /* 0x000fe20008400000 */
[----:B--2---:R-:W-:Y:S01]  /*0720*/  IMAD R6, R12, R15, UR8 ;  /* 0x000000080c067e24 */ /* 0x004fe2000f8e020f */
[----:B------:R-:W-:Y:S01]  /*0730*/  UMOV UR4, 0x20 ;  /* 0x0000002000047882 */ /* 0x000fe20000000000 */
[----:B------:R-:W-:Y:S01]  /*0740*/  VIADD R12, R5, 0xffffffff ;  /* 0xffffffff050c7836 */ /* 0x000fe20000000000 */
[----:B------:R-:W-:-:S04]  /*0750*/  @!UP0 UIADD3 UR4, -UR4, 0x100000, URZ ;  /* 0x0010000004048890 */ /* 0x000fc8000fffe13f */
[----:B------:R-:W-:Y:S02]  /*0760*/  @!UP0 USHF.L.U32 UR5, UR4, 0xb, URZ ;  /* 0x0000000b04058899 */ /* 0x000fe4000800063f */
[----:B------:R-:W-:Y:S01]  /*0770*/  @!UP0 USHF.L.U32 UR4, UR4, 0x1, URZ ;  /* 0x0000000104048899 */ /* 0x000fe2000800063f */
[----:B------:R-:W-:Y:S01]  /*0780*/  IMAD.IADD R11, R22, 0x1, -R11 ;  /* 0x00000001160b7824 */ /* 0x000fe200078e0a0b */
[----:B------:R-:W0:Y:S01]  /*0790*/  F2I.U32.TRUNC.NTZ R0, R0 ;  /* 0x0000000000007305 */ /* 0x000e22000020f000 */
[----:B------:R-:W-:Y:S01]  /*07a0*/  ISETP.EQ.AND P1, PT, R5, RZ, P1 ;  /* 0x000000ff0500720c */ /* 0x000fe20000f22270 */
[----:B-1----:R-:W-:Y:S01]  /*07b0*/  @!UP0 ULEA UR6, UR7, UR6, 0x18 ;  /* 0x0000000607068291 */ /* 0x002fe2000f8ec03f */
[----:B------:R-:W-:Y:S01]  /*07c0*/  ISETP.GE.U32.AND P6, PT, R12, 0x2, PT ;  /* 0x000000020c00780c */ /* 0x000fe20003fc6070 */
[----:B------:R-:W-:Y:S01]  /*07d0*/  VOTEU.ALL UP0, P0 ;  /* 0x00000000003f7886 */ /* 0x000fe20000000000 */
[----:B------:R-:W-:Y:S01]  /*07e0*/  ISETP.NE.AND P4, PT, R11, R6, PT ;  /* 0x000000060b00720c */ /* 0x000fe20003f85270 */
[----:B------:R-:W-:Y:S01]  /*07f0*/  IMAD.SHL.U32 R11, R22, 0x4, RZ ;  /* 0x00000004160b7824 */ /* 0x000fe200078e00ff */
[----:B------:R-:W-:-:S02]  /*0800*/  LOP3.LUT P0, RZ, R10, 0x7, RZ, 0xc0, !PT ;  /* 0x000000070aff7812 */ /* 0x000fc4000780c0ff */
[----:B------:R-:W-:Y:S02]  /*0810*/  SEL R16, RZ, 0x1, !P1 ;  /* 0x00000001ff107807 */ /* 0x000fe40004800000 */
[----:B------:R-:W-:Y:S02]  /*0820*/  LOP3.LUT R22, R22, 0xc, R11, 0x78, !PT ;  /* 0x0000000c16167812 */ /* 0x000fe400078e780b */
[----:B------:R-:W-:Y:S01]  /*0830*/  SEL R16, R16, 0x2, P6 ;  /* 0x0000000210107807 */ /* 0x000fe20003000000 */
[----:B------:R-:W1:Y:S02]  /*0840*/  FENCE.VIEW.ASYNC.S ;  /* 0x00000000000073c6 */ /* 0x000e640000000000 */
[----:B-1----:R1:W2:Y:S01]  /*0850*/  @!UP0 SYNCS.EXCH.64 URZ, [UR6+0xe0], UR4 ;  /* 0x0000e004063f85b2 */ /* 0x0022a20008000100 */
[----:B0-----:R-:W-:Y:S01]  /*0860*/  IMAD.MOV R24, RZ, RZ, -R0 ;  /* 0x000000ffff187224 */ /* 0x001fe200078e0a00 */
[C---:B------:R-:W-:Y:S02]  /*0870*/  ISETP.LT.U32.AND P0, PT, R22.reuse, 0x2, !P0 ;  /* 0x000000021600780c */ /* 0x040fe40004701070 */
[----:B------:R-:W-:Y:S01]  /*0880*/  @P4 LEA.HI R0, R22, R22, RZ, 0x1 ;  /* 0x0000001616004211 */ /* 0x000fe200078f08ff */
[----:B---3--:R-:W-:-:S03]  /*0890*/  IMAD R9, R7, R24, R4 ;  /* 0x0000001807097224 */ /* 0x008fc600078e0204 */
[----:B------:R-:W-:-:S04]  /*08a0*/  @P4 SHF.R.S32.HI R0, RZ, 0x1, R0 ;  /* 0x00000001ff004819 */ /* 0x000fc80000011400 */
[----:B------:R-:W-:Y:S02]  /*08b0*/  @P4 ISETP.NE.AND P5, PT, R0, R9, PT ;  /* 0x000000090000420c */ /* 0x000fe40003fa5270 */
[----:B------:R-:W-:Y:S02]  /*08c0*/  SEL R0, RZ, 0x1, !P0 ;  /* 0x00000001ff007807 */ /* 0x000fe40004000000 */
[----:B------:R-:W-:Y:S01]  /*08d0*/  @P4 SEL R23, RZ, 0x1, P5 ;  /* 0x00000001ff174807 */ /* 0x000fe20002800000 */
[----:B------:R1:W0:Y:S01]  /*08e0*/  @!UP1 SYNCS.EXCH.64 URZ, [UR6+0xe8], UR4 ;  /* 0x0000e804063f95b2 */ /* 0x0002220008000100 */
[----:B------:R-:W-:Y:S02]  /*08f0*/  NOP ;  /* 0x0000000000007918 */ /* 0x000fe40000000000 */
[----:B------:R-:W-:Y:S02]  /*0900*/  LOP3.LUT R23, R23, R0, RZ, 0xc0, !PT ;  /* 0x0000000017177212 */ /* 0x000fe400078ec0ff */
[----:B------:R-:W-:Y:S01]  /*0910*/  LOP3.LUT R0, R3, 0x7f, RZ, 0xc0, !PT ;  /* 0x0000007f03007812 */ /* 0x000fe200078ec0ff */
[----:B-12---:R-:W-:Y:S06]  /*0920*/  @!P2 BRA `(.L_x_4) ;  /* 0x000000000008a947 */ /* 0x006fec0003800000 */
[----:B0---4-:R-:W-:Y:S01]  /*0930*/  UCGABAR_ARV ;  /* 0x00000000000079c7 */ /* 0x011fe20008000000 */
[----:B------:R-:W-:Y:S05]  /*0940*/  BRA `(.L_x_5) ;  /* 0x0000000000047947 */ /* 0x000fea0003800000 */
.L_x_4:
[----:B0---4-:R-:W-:Y:S01]  /*0950*/  NOP ;  /* 0x0000000000007918 */ /* 0x011fe20000000000 */
.L_x_5:
[----:B------:R-:W0:Y:S01]  /*0960*/  LDC R17, c[0x0][0x65c] ;  /* 0x00019700ff117b82 */ /* 0x000e220000000800 */
[----:B------:R-:W-:Y:S02]  /*0970*/  IMAD.U32 R10, RZ, RZ, UR8 ;  /* 0x00000008ff0a7e24 */ /* 0x000fe4000f8e00ff */
[----:B------:R-:W-:Y:S01]  /*0980*/  IMAD.MOV.U32 R11, RZ, RZ, RZ ;  /* 0x000000ffff0b7224 */ /* 0x000fe200078e00ff */
[----:B0-----:R-:W-:-:S04]  /*0990*/  ISETP.NE.AND P1, PT, R17, 0x1, PT ;  /* 0x000000011100780c */ /* 0x001fc80003f25270 */
[----:B------:R-:W-:-:S09]  /*09a0*/  P2R R5, PR, RZ, 0x2 ;  /* 0x00000002ff057803 */ /* 0x000fd20000000000 */
[----:B------:R-:W0:Y:S01]  /*09b0*/  @P1 LDC R19, c[0x0][0x10] ;  /* 0x00000400ff131b82 */ /* 0x000e220000000800 */
[----:B------:R-:W-:Y:S02]  /*09c0*/  @P1 IMAD.MOV.U32 R5, RZ, RZ, RZ ;  /* 0x000000ffff051224 */ /* 0x000fe400078e00ff */
[----:B------:R-:W-:-:S05]  /*09d0*/  @P1 IMAD.MOV.U32 R13, RZ, RZ, RZ ;  /* 0x000000ffff0d1224 */ /* 0x000fca00078e00ff */
[----:B------:R-:W1:Y:S01]  /*09e0*/  @!P1 LDC R9, c[0x0][0xc] ;  /* 0x00000300ff099b82 */ /* 0x000e620000000800 */
[----:B------:R-:W-:Y:S01]  /*09f0*/  ULDC UR4, c[0x0][0xc] ;  /* 0x0000030000047ab9 */ /* 0x000fe20000000800 */
[----:B------:R-:W-:Y:S01]  /*0a00*/  ULDC UR5, c[0x0][0x10] ;  /* 0x0000040000057ab9 */ /* 0x000fe20000000800 */
[----:B------:R-:W-:Y:S01]  /*0a10*/  ULDC UR6, c[0x0][0x14] ;  /* 0x0000050000067ab9 */ /* 0x000fe20000000800 */
[----:B------:R-:W-:-:S04]  /*0a20*/  UIMAD.WIDE.U32 UR4, UR4, UR5, URZ ;  /* 0x00000005040472a5 */ /* 0x000fc8000f8e003f */
[----:B------:R-:W-:Y:S02]  /*0a30*/  UIMAD.WIDE.U32 UR36, UR4, UR6, URZ ;  /* 0x00000006042472a5 */ /* 0x000fe4000f8e003f */
[----:B------:R-:W-:-:S04]  /*0a40*/  UIMAD UR42, UR5, UR6, URZ ;  /* 0x00000006052a72a4 */ /* 0x000fc8000f8e023f */
[----:B------:R-:W-:Y:S01]  /*0a50*/  UIADD3 UR42, UR37, UR42, URZ ;  /* 0x0000002a252a7290 */ /* 0x000fe2000fffe03f */
[----:B0-----:R-:W-:-:S04]  /*0a60*/  @P1 IMAD.WIDE.U32 R18, R19, UR8, R4 ;  /* 0x0000000813121c25 */ /* 0x001fc8000f8e0004 */
[----:B------:R-:W-:Y:S02]  /*0a70*/  @P1 IMAD.IADD R19, R19, 0x1, R13 ;  /* 0x0000000113131824 */ /* 0x000fe400078e020d */
[----:B-1----:R-:W-:-:S04]  /*0a80*/  @!P1 IMAD.WIDE.U32 R10, R4, R9, R10 ;  /* 0x00000009040a9225 */ /* 0x002fc800078e000a */
[----:B------:R-:W-:Y:S02]  /*0a90*/  @!P1 IMAD.MOV.U32 R18, RZ, RZ, R10 ;  /* 0x000000ffff129224 */ /* 0x000fe400078e000a */
[----:B------:R-:W-:Y:S01]  /*0aa0*/  @!P1 IMAD.MOV.U32 R19, RZ, RZ, R11 ;  /* 0x000000ffff139224 */ /* 0x000fe200078e000b */
[----:B------:R-:W-:Y:S06]  /*0ab0*/  @!P2 BRA `(.L_x_6) ;  /* 0x00000000000ca947 */ /* 0x000fec0003800000 */
[----:B------:R-:W-:Y:S01]  /*0ac0*/  UCGABAR_WAIT ;  /* 0x0000000000007dc7 */ /* 0x000fe20008000000 */
[----:B------:R-:W-:Y:S01]  /*0ad0*/  CCTL.IVALL ;  /* 0x00000000ff00798f */ /* 0x000fe20002000000 */
[----:B------:R-:W-:Y:S05]  /*0ae0*/  BRA `(.L_x_7) ;  /* 0x0000000000047947 */ /* 0x000fea0003800000 */
.L_x_6:
[----:B------:R-:W-:Y:S06]  /*0af0*/  BAR.SYNC.DEFER_BLOCKING 0x0 ;  /* 0x0000000000007b1d */ /* 0x000fec0000010000 */
.L_x_7:
[----:B------:R-:W-:Y:S05]  /*0b00*/  @!P3 BRA `(.L_x_8) ;  /* 0x00000024000cb947 */ /* 0x000fea0003800000 */
[----:B------:R-:W-:-:S13]  /*0b10*/  ISETP.GT.U32.AND P0, PT, R12, 0x1, PT ;  /* 0x000000010c00780c */ /* 0x000fda0003f04070 */
[----:B------:R-:W-:Y:S05]  /*0b20*/  @P0 EXIT ;  /* 0x000000000000094d */ /* 0x000fea0003800000 */
[----:B------:R-:W-:Y:S01]  /*0b30*/  ULDC.64 UR4, c[0x0][0x650] ;  /* 0x0001940000047ab9 */ /* 0x000fe20000000a00 */
[----:B------:R-:W-:Y:S01]  /*0b40*/  PRMT R2, RZ, 0x7610, R2 ;  /* 0x00007610ff027816 */ /* 0x000fe20000000002 */
[----:B------:R-:W-:Y:S01]  /*0b50*/  IMAD.MOV.U32 R39, RZ, RZ, -0x1 ;  /* 0xffffffffff277424 */ /* 0x000fe200078e00ff */
[----:B------:R-:W-:Y:S01]  /*0b60*/  ISETP.GE.U32.AND P0, PT, R18, UR4, PT ;  /* 0x0000000412007c0c */ /* 0x000fe2000bf06070 */
[----:B------:R-:W-:Y:S02]  /*0b70*/  IMAD.MOV.U32 R41, RZ, RZ, -0x1 ;  /* 0xffffffffff297424 */ /* 0x000fe400078e00ff */
[----:B------:R-:W-:Y:S01]  /*0b80*/  IMAD.MOV.U32 R43, RZ, RZ, -0x1 ;  /* 0xffffffffff2b7424 */ /* 0x000fe200078e00ff */
[----:B------:R-:W-:-:S13]  /*0b90*/  ISETP.GE.U32.AND.EX P0, PT, R19, UR5, PT, P0 ;  /* 0x0000000513007c0c */ /* 0x000fda000bf06100 */
[----:B------:R-:W-:Y:S05]  /*0ba0*/  @P0 BRA `(.L_x_9) ;  /* 0x0000000400280947 */ /* 0x000fea0003800000 */
[----:B------:R-:W0:Y:S01]  /*0bb0*/  LDC.64 R26, c[0x0][0x628] ;  /* 0x00018a00ff1a7b82 */ /* 0x000e220000000a00 */
[----:B------:R-:W-:Y:S02]  /*0bc0*/  IMAD.MOV.U32 R10, RZ, RZ, R18 ;  /* 0x000000ffff0a7224 */ /* 0x000fe400078e0012 */
[----:B------:R-:W-:-:S05]  /*0bd0*/  IMAD.MOV.U32 R11, RZ, RZ, R19 ;  /* 0x000000ffff0b7224 */ /* 0x000fca00078e0013 */
[----:B------:R-:W1:Y:S08]  /*0be0*/  LDC R2, c[0x0][0x630] ;  /* 0x00018c00ff027b82 */ /* 0x000e700000000800 */
[----:B------:R-:W2:Y:S01]  /*0bf0*/  LDC.64 R28, c[0x0][0x620] ;  /* 0x00018800ff1c7b82 */ /* 0x000ea20000000a00 */
[----:B0-----:R-:W-:-:S04]  /*0c00*/  ISETP.NE.U32.AND P0, PT, R26, RZ, PT ;  /* 0x000000ff1a00720c */ /* 0x001fc80003f05070 */
[----:B------:R-:W-:-:S13]  /*0c10*/  ISETP.NE.AND.EX P0, PT, R27, RZ, PT, P0 ;  /* 0x000000ff1b00720c */ /* 0x000fda0003f05300 */
[----:B-12---:R-:W-:Y:S05]  /*0c20*/  @!P0 BRA `(.L_x_10) ;  /* 0x0000000000288947 */ /* 0x006fea0003800000 */
[----:B------:R-:W0:Y:S02]  /*0c30*/  LDC R9, c[0x0][0x634] ;  /* 0x00018d00ff097b82 */ /* 0x000e240000000800 */
[----:B0-----:R-:W-:-:S05]  /*0c40*/  IADD3 R9, P0, R18, R9, RZ ;  /* 0x0000000912097210 */ /* 0x001fca0007f1e0ff */
[----:B------:R-:W-:-:S04]  /*0c50*/  IMAD.X R21, RZ, RZ, R19, P0 ;  /* 0x000000ffff157224 */ /* 0x000fc800000e0613 */
[----:B------:R-:W-:-:S04]  /*0c60*/  IMAD.WIDE.U32 R10, R21, R26, RZ ;  /* 0x0000001a150a7225 */ /* 0x000fc800078e00ff */
[----:B------:R-:W-:-:S04]  /*0c70*/  IMAD.WIDE.U32 R12, P0, R9, R27, R10 ;  /* 0x0000001b090c7225 */ /* 0x000fc8000780000a */
[----:B------:R-:W-:-:S04]  /*0c80*/  IMAD.WIDE.U32 R10, R9, R26, RZ ;  /* 0x0000001a090a7225 */ /* 0x000fc800078e00ff */
[----:B------:R-:W-:Y:S01]  /*0c90*/  IMAD.X R15, RZ, RZ, RZ, P0 ;  /* 0x000000ffff0f7224 */ /* 0x000fe200000e06ff */
[----:B------:R-:W-:Y:S01]  /*0ca0*/  IADD3 RZ, P0, R11, R12, RZ ;  /* 0x0000000c0bff7210 */ /* 0x000fe20007f1e0ff */
[----:B------:R-:W-:-:S04]  /*0cb0*/  IMAD.MOV.U32 R14, RZ, RZ, R13 ;  /* 0x000000ffff0e7224 */ /* 0x000fc800078e000d */
[----:B------:R-:W-:-:S08]  /*0cc0*/  IMAD.WIDE.U32.X R10, R21, R27, R14, P0 ;  /* 0x0000001b150a7225 */ /* 0x000fd000000e040e */
.L_x_10:
[----:B------:R-:W0:Y:S01]  /*0cd0*/  LDC.64 R30, c[0x0][0x640] ;  /* 0x00019000ff1e7b82 */ /* 0x000e220000000a00 */
[-CC-:B------:R-:W-:Y:S01]  /*0ce0*/  SHF.R.U64 R43, R10, R2.reuse, R11.reuse ;  /* 0x000000020a2b7219 */ /* 0x180fe2000000120b */
[----:B------:R-:W-:Y:S01]  /*0cf0*/  IMAD.MOV.U32 R25, RZ, RZ, 0x1 ;  /* 0x00000001ff197424 */ /* 0x000fe200078e00ff */
[----:B------:R-:W-:Y:S02]  /*0d00*/  SHF.R.U32.HI R2, RZ, R2, R11 ;  /* 0x00000002ff027219 */ /* 0x000fe4000001160b */
[----:B------:R-:W-:-:S03]  /*0d10*/  IADD3 R5, P0, RZ, -R43, RZ ;  /* 0x8000002bff057210 */ /* 0x000fc60007f1e0ff */
[----:B------:R-:W1:Y:S02]  /*0d20*/  LDC R12, c[0x0][0x618] ;  /* 0x00018600ff0c7b82 */ /* 0x000e640000000800 */
[----:B------:R-:W-:Y:S02]  /*0d30*/  IMAD.X R9, RZ, RZ, ~R2, P0 ;  /* 0x000000ffff097224 */ /* 0x000fe400000e0e02 */
[----:B------:R-:W-:-:S04]  /*0d40*/  IMAD.WIDE.U32 R10, R5, R28, R18 ;  /* 0x0000001c050a7225 */ /* 0x000fc800078e0012 */
[----:B------:R-:W2:Y:S01]  /*0d50*/  LDC R20, c[0x0][0x608] ;  /* 0x00018200ff147b82 */ /* 0x000ea20000000800 */
[----:B------:R-:W-:Y:S02]  /*0d60*/  IMAD R2, R9, R28, RZ ;  /* 0x0000001c09027224 */ /* 0x000fe400078e02ff */
[----:B------:R-:W-:Y:S02]  /*0d70*/  IMAD.MOV.U32 R9, RZ, RZ, -0x1 ;  /* 0xffffffffff097424 */ /* 0x000fe400078e00ff */
[----:B------:R-:W-:Y:S02]  /*0d80*/  IMAD R5, R5, R29, R2 ;  /* 0x0000001d05057224 */ /* 0x000fe400078e0202 */
[----:B------:R-:W-:Y:S01]  /*0d90*/  IMAD R29, R7, R24, R4 ;  /* 0x00000018071d7224 */ /* 0x000fe200078e0204 */
[----:B------:R-:W3:Y:S01]  /*0da0*/  LDC R26, c[0x0][0x658] ;  /* 0x00019600ff1a7b82 */ /* 0x000ee20000000800 */
[----:B------:R-:W-:Y:S01]  /*0db0*/  IMAD.IADD R5, R11, 0x1, R5 ;  /* 0x000000010b057824 */ /* 0x000fe200078e0205 */
[----:B0-----:R-:W-:-:S04]  /*0dc0*/  ISETP.NE.U32.AND P0, PT, R30, RZ, PT ;  /* 0x000000ff1e00720c */ /* 0x001fc80003f05070 */
[----:B------:R-:W-:Y:S02]  /*0dd0*/  ISETP.NE.AND.EX P0, PT, R31, RZ, PT, P0 ;  /* 0x000000ff1f00720c */ /* 0x000fe40003f05300 */
[----:B------:R-:W0:Y:S01]  /*0de0*/  LDC R39, c[0x0][0x600] ;  /* 0x00018000ff277b82 */ /* 0x000e220000000800 */
[-CC-:B-1----:R-:W-:Y:S02]  /*0df0*/  SHF.R.U64 R14, R10, R12.reuse, R5.reuse ;  /* 0x0000000c0a0e7219 */ /* 0x182fe40000001205 */
[----:B------:R-:W-:-:S05]  /*0e00*/  SHF.R.U32.HI R5, RZ, R12, R5 ;  /* 0x0000000cff057219 */ /* 0x000fca0000011605 */
[----:B------:R-:W1:Y:S01]  /*0e10*/  LDC R21, c[0x0][0x648] ;  /* 0x00019200ff157b82 */ /* 0x000e620000000800 */
[-CC-:B--2---:R-:W-:Y:S02]  /*0e20*/  SHF.R.U64 R32, R14, R20.reuse, R5.reuse ;  /* 0x000000140e207219 */ /* 0x184fe40000001205 */
[----:B------:R-:W-:-:S05]  /*0e30*/  SHF.R.U32.HI R5, RZ, R20, R5 ;  /* 0x00000014ff057219 */ /* 0x000fca0000011605 */
[----:B------:R-:W2:Y:S01]  /*0e40*/  LDC R28, c[0x0][0x638] ;  /* 0x00018e00ff1c7b82 */ /* 0x000ea20000000800 */
[-CC-:B---3--:R-:W-:Y:S02]  /*0e50*/  SHF.R.U64 R20, R32, R26.reuse, R5.reuse ;  /* 0x0000001a20147219 */ /* 0x188fe40000001205 */
[-C--:B------:R-:W-:Y:S02]  /*0e60*/  SHF.L.U32 R2, R9, R26.reuse, RZ ;  /* 0x0000001a09027219 */ /* 0x080fe400000006ff */
[----:B------:R-:W-:Y:S01]  /*0e70*/  SHF.R.U32.HI R5, RZ, R26, R5 ;  /* 0x0000001aff057219 */ /* 0x000fe20000011605 */
[----:B------:R-:W-:Y:S01]  /*0e80*/  IMAD.MOV.U32 R4, RZ, RZ, R20 ;  /* 0x000000ffff047224 */ /* 0x000fe200078e0014 */
[----:B------:R-:W-:Y:S01]  /*0e90*/  LOP3.LUT R7, RZ, R2, RZ, 0x33, !PT ;  /* 0x00000002ff077212 */ /* 0x000fe200078e33ff */
[----:B------:R-:W3:Y:S01]  /*0ea0*/  LDC R27, c[0x0][0x610] ;  /* 0x00018400ff1b7b82 */ /* 0x000ee20000000800 */
[----:B------:R-:W-:Y:S05]  /*0eb0*/  @!P0 BRA `(.L_x_11) ;  /* 0x0000000000288947 */ /* 0x000fea0003800000 */
[----:B------:R-:W4:Y:S02]  /*0ec0*/  LDC R9, c[0x0][0x64c] ;  /* 0x00019300ff097b82 */ /* 0x000f240000000800 */
[----:B----4-:R-:W-:-:S05]  /*0ed0*/  IADD3 R9, P0, R20, R9, RZ ;  /* 0x0000000914097210 */ /* 0x010fca0007f1e0ff */
        /* <DEDUP_REMOVED lines=8> */
.L_x_11:
[----:B-1----:R-:W-:Y:S01]  /*0f60*/  SHF.R.U64 R4, R4, R21, R5 ;  /* 0x0000001504047219 */ /* 0x002fe20000001205 */
[----:B0-----:R-:W-:Y:S01]  /*0f70*/  VIADD R5, R39, 0xffffffff ;  /* 0xffffffff27057836 */ /* 0x001fe20000000000 */
[----:B------:R-:W-:Y:S02]  /*0f80*/  SHF.L.U32 R2, R25, R26, RZ ;  /* 0x0000001a19027219 */ /* 0x000fe400000006ff */
[----:B------:R-:W-:Y:S01]  /*0f90*/  LOP3.LUT R7, R32, R7, RZ, 0xc0, !PT ;  /* 0x0000000720077212 */ /* 0x000fe200078ec0ff */
[----:B------:R-:W-:Y:S01]  /*0fa0*/  IMAD.MOV R9, RZ, RZ, -R4 ;  /* 0x000000ffff097224 */ /* 0x000fe200078e0a04 */
[----:B------:R-:W-:Y:S02]  /*0fb0*/  SEL R6, R6, R29, !P1 ;  /* 0x0000001d06067207 */ /* 0x000fe40004800000 */
[----:B------:R-:W-:Y:S01]  /*0fc0*/  LOP3.LUT R5, R14, R5, RZ, 0xc0, !PT ;  /* 0x000000050e057212 */ /* 0x000fe200078ec0ff */
[----:B------:R-:W-:Y:S02]  /*0fd0*/  IMAD R7, R2, R4, R7 ;  /* 0x0000000402077224 */ /* 0x000fe400078e0207 */
[----:B--2---:R-:W-:-:S02]  /*0fe0*/  IMAD R2, R9, R28, R20 ;  /* 0x0000001c09027224 */ /* 0x004fc400078e0214 */
[----:B---3--:R-:W-:Y:S02]  /*0ff0*/  IMAD R6, R7, R27, R6 ;  /* 0x0000001b07067224 */ /* 0x008fe400078e0206 */
[----:B------:R-:W-:Y:S02]  /*1000*/  IMAD R39, R2, R39, R5 ;  /* 0x0000002702277224 */ /* 0x000fe400078e0205 */
[----:B------:R-:W-:-:S03]  /*1010*/  IMAD.MOV.U32 R4, RZ, RZ, 0x1 ;  /* 0x00000001ff047424 */ /* 0x000fc600078e00ff */
[----:B------:R-:W-:Y:S02]  /*1020*/  SEL R41, R39, R6, !P1 ;  /* 0x0000000627297207 */ /* 0x000fe40004800000 */
[----:B------:R-:W-:Y:S02]  /*1030*/  PRMT R2, R4, 0x7610, R2 ;  /* 0x0000761004027816 */ /* 0x000fe40000000002 */
[----:B------:R-:W-:-:S07]  /*1040*/  SEL R39, R6, R39, !P1 ;  /* 0x0000002706277207 */ /* 0x000fce0004800000 */
.L_x_9:
[----:B------:R-:W-:-:S08]  /*1050*/  NOP ;  /* 0x0000000000007918 */ /* 0x000fd00000000000 */
[----:B------:R-:W0:Y:S02]  /*1060*/  USETMAXREG.TRY_ALLOC.CTAPOOL UP0, 0xe8 ;  /* 0x000000e8000079c8 */ /* 0x000e240008000600 */
[----:B0-----:R-:W-:-:S13]  /*1070*/  PLOP3.LUT P0, PT, PT, PT, UP0, 0x80, 0x0 ;  /* 0x000000000000781c */ /* 0x001fda0003f0f008 */
[----:B------:R-:W-:Y:S05]  /*1080*/  @!P0 BRA `(.L_x_9) ;  /* 0xfffffffc00f08947 */ /* 0x000fea000383ffff */
[----:B------:R-:W-:Y:S01]  /*1090*/  ULDC.64 UR4, c[0x0][0x598] ;  /* 0x0001660000047ab9 */ /* 0x000fe20000000a00 */
[----:B------:R-:W-:Y:S01]  /*10a0*/  ULDC.64 UR38, c[0x0][0x208] ;  /* 0x0000820000267ab9 */ /* 0x000fe20000000a00 */
[----:B------:R-:W-:-:S04]  /*10b0*/  ISETP.NE.U32.AND P0, PT, RZ, UR4, PT ;  /* 0x00000004ff007c0c */ /* 0x000fc8000bf05070 */
[----:B------:R-:W-:-:S13]  /*10c0*/  ISETP.NE.AND.EX P0, PT, RZ, UR5, PT, P0 ;  /* 0x00000005ff007c0c */ /* 0x000fda000bf05300 */
[----:B------:R-:W-:Y:S05]  /*10d0*/  @!P0 BRA `(.L_x_12) ;  /* 0x00000000001c8947 */ /* 0x000fea0003800000 */
[----:B------:R-:W0:Y:S02]  /*10e0*/  LDC.64 R4, c[0x0][0x598] ;  /* 0x00016600ff047b82 */ /* 0x000e240000000a00 */
[----:B0-----:R-:W2:Y:S02]  /*10f0*/  LDG.E.64 R4, desc[UR38][R4.64] ;  /* 0x0000002604047981 */ /* 0x001ea4000c1e1b00 */
[----:B--2---:R-:W-:-:S04]  /*1100*/  ISETP.NE.U32.AND P0, PT, R4, RZ, PT ;  /* 0x000000ff0400720c */ /* 0x004fc80003f05070 */
[----:B------:R-:W-:-:S13]  /*1110*/  ISETP.NE.AND.EX P0, PT, R5, RZ, PT, P0 ;  /* 0x000000ff0500720c */ /* 0x000fda0003f05300 */
[----:B------:R-:W-:Y:S05]  /*1120*/  @!P0 BRA `(.L_x_12) ;  /* 0x0000000000088947 */ /* 0x000fea0003800000 */
[----:B------:R0:W5:Y:S01]  /*1130*/  LD.E R30, desc[UR38][R4.64] ;  /* 0x00000026041e7980 */ /* 0x000162000c101900 */
[----:B------:R-:W-:Y:S05]  /*1140*/  BRA `(.L_x_13) ;  /* 0x0000000000247947 */ /* 0x000fea0003800000 */
.L_x_12:
[----:B------:R-:W-:Y:S02]  /*1150*/  ULDC.64 UR4, c[0x0][0x588] ;  /* 0x0001620000047ab9 */ /* 0x000fe40000000a00 */
[----:B------:R-:W-:-:S04]  /*1160*/  ISETP.NE.U32.AND P0, PT, RZ, UR4, PT ;  /* 0x00000004ff007c0c */ /* 0x000fc8000bf05070 */
[----:B------:R-:W-:-:S13]  /*1170*/  ISETP.NE.AND.EX P0, PT, RZ, UR5, PT, P0 ;  /* 0x00000005ff007c0c */ /* 0x000fda000bf05300 */
[----:B------:R-:W-:Y:S05]  /*1180*/  @!P0 BRA `(.L_x_14) ;  /* 0x00000000000c8947 */ /* 0x000fea0003800000 */
[----:B------:R-:W0:Y:S02]  /*1190*/  LDC.64 R30, c[0x0][0x588] ;  /* 0x00016200ff1e7b82 */ /* 0x000e240000000a00 */
[----:B0-----:R1:W5:Y:S01]  /*11a0*/  LDG.E R30, desc[UR38][R30.64] ;  /* 0x000000261e1e7981 */ /* 0x001362000c1e1900 */
[----:B------:R-:W-:Y:S05]  /*11b0*/  BRA `(.L_x_13) ;  /* 0x0000000000087947 */ /* 0x000fea0003800000 */
.L_x_14:
[----:B------:R-:W-:Y:S02]  /*11c0*/  ULDC UR4, c[0x0][0x580] ;  /* 0x0001600000047ab9 */ /* 0x000fe40000000800 */
[----:B------:R-:W-:-:S07]  /*11d0*/  IMAD.U32 R30, RZ, RZ, UR4 ;  /* 0x00000004ff1e7e24 */ /* 0x000fce000f8e00ff */
.L_x_13:
[----:B------:R-:W-:Y:S02]  /*11e0*/  ULDC.64 UR4, c[0x0][0x5a0] ;  /* 0x0001680000047ab9 */ /* 0x000fe40000000a00 */
[----:B------:R-:W-:-:S04]  /*11f0*/  ISETP.NE.U32.AND P0, PT, RZ, UR4, PT ;  /* 0x00000004ff007c0c */ /* 0x000fc8000bf05070 */
[----:B------:R-:W-:-:S13]  /*1200*/  ISETP.NE.AND.EX P0, PT, RZ, UR5, PT, P0 ;  /* 0x00000005ff007c0c */ /* 0x000fda000bf05300 */
[----:B------:R-:W-:Y:S05]  /*1210*/  @!P0 BRA `(.L_x_15) ;  /* 0x00000000001c8947 */ /* 0x000fea0003800000 */
[----:B0-----:R-:W0:Y:S02]  /*1220*/  LDC.64 R4, c[0x0][0x5a0] ;  /* 0x00016800ff047b82 */ /* 0x001e240000000a00 */
[----:B0-----:R-:W2:Y:S02]  /*1230*/  LDG.E.64 R4, desc[UR38][R4.64] ;  /* 0x0000002604047981 */ /* 0x001ea4000c1e1b00 */
[----:B--2---:R-:W-:-:S04]  /*1240*/  ISETP.NE.U32.AND P0, PT, R4, RZ, PT ;  /* 0x000000ff0400720c */ /* 0x004fc80003f05070 */
[----:B------:R-:W-:-:S13]  /*1250*/  ISETP.NE.AND.EX P0, PT, R5, RZ, PT, P0 ;  /* 0x000000ff0500720c */ /* 0x000fda0003f05300 */
[----:B------:R-:W-:Y:S05]  /*1260*/  @!P0 BRA `(.L_x_15) ;  /* 0x0000000000088947 */ /* 0x000fea0003800000 */
[----:B-1----:R0:W5:Y:S01]  /*1270*/  LD.E R31, desc[UR38][R4.64] ;  /* 0x00000026041f7980 */ /* 0x002162000c101900 */
[----:B------:R-:W-:Y:S05]  /*1280*/  BRA `(.L_x_16) ;  /* 0x0000000000247947 */ /* 0x000fea0003800000 */
.L_x_15:
[----:B------:R-:W-:Y:S02]  /*1290*/  ULDC.64 UR4, c[0x0][0x590] ;  /* 0x0001640000047ab9 */ /* 0x000fe40000000a00 */
[----:B------:R-:W-:-:S04]  /*12a0*/  ISETP.NE.U32.AND P0, PT, RZ, UR4, PT ;  /* 0x00000004ff007c0c */ /* 0x000fc8000bf05070 */
[----:B------:R-:W-:-:S13]  /*12b0*/  ISETP.NE.AND.EX P0, PT, RZ, UR5, PT, P0 ;  /* 0x00000005ff007c0c */ /* 0x000fda000bf05300 */
[----:B------:R-:W-:Y:S05]  /*12c0*/  @!P0 BRA `(.L_x_17) ;  /* 0x00000000000c8947 */ /* 0x000fea0003800000 */
[----:B0-----:R-:W1:Y:S02]  /*12d0*/  LDC.64 R4, c[0x0][0x590] ;  /* 0x00016400ff047b82 */ /* 0x001e640000000a00 */
[----:B-1----:R1:W5:Y:S01]  /*12e0*/  LDG.E R31, desc[UR38][R4.64] ;  /* 0x00000026041f7981 */ /* 0x002362000c1e1900 */
[----:B------:R-:W-:Y:S05]  /*12f0*/  BRA `(.L_x_16) ;  /* 0x0000000000087947 */ /* 0x000fea0003800000 */
.L_x_17:
[----:B------:R-:W-:Y:S02]  /*1300*/  ULDC UR4, c[0x0][0x584] ;  /* 0x0001610000047ab9 */ /* 0x000fe40000000800 */
[----:B-1----:R-:W-:-:S07]  /*1310*/  IMAD.U32 R31, RZ, RZ, UR4 ;  /* 0x00000004ff1f7e24 */ /* 0x002fce000f8e00ff */
.L_x_16:
[----:B------:R-:W-:-:S13]  /*1320*/  LOP3.LUT P0, RZ, R2, 0xff, RZ, 0xc0, !PT ;  /* 0x000000ff02ff7812 */ /* 0x000fda000780c0ff */
[----:B------:R-:W-:Y:S05]  /*1330*/  @!P0 EXIT ;  /* 0x000000000000894d */ /* 0x000fea0003800000 */
[----:B01----:R-:W0:Y:S01]  /*1340*/  LDC R4, c[0x0][0x658] ;  /* 0x00019600ff047b82 */ /* 0x003e220000000800 */
[----:B------:R-:W-:Y:S01]  /*1350*/  ULDC.64 UR6, c[0x0][0x288] ;  /* 0x0000a20000067ab9 */ /* 0x000fe20000000a00 */
[----:B------:R-:W-:Y:S01]  /*1360*/  LOP3.LUT R8, R8, 0x1, RZ, 0xc0, !PT ;  /* 0x0000000108087812 */ /* 0x000fe200078ec0ff */
[----:B------:R-:W-:Y:S01]  /*1370*/  UIADD3 UR4, UR7, 0x7f, URZ ;  /* 0x0000007f07047890 */ /* 0x000fe2000fffe03f */
[----:B------:R-:W-:Y:S01]  /*1380*/  SHF.R.U32.HI R2, RZ, 0x2, R3 ;  /* 0x00000002ff027819 */ /* 0x000fe20000011603 */
[----:B------:R-:W-:Y:S01]  /*1390*/  IMAD.U32 R7, RZ, RZ, UR6 ;  /* 0x00000006ff077e24 */ /* 0x000fe2000f8e00ff */
[----:B------:R-:W-:Y:S01]  /*13a0*/  SHF.R.U32.HI R0, RZ, 0x1, R0 ;  /* 0x00000001ff007819 */ /* 0x000fe20000011600 */
[----:B------:R-:W-:Y:S01]  /*13b0*/  USHF.R.S32.HI UR5, URZ, 0x1f, UR4 ;  /* 0x0000001f3f057899 */ /* 0x000fe20008011404 */
[----:B------:R-:W-:Y:S01]  /*13c0*/  LOP3.LUT R32, R3, 0x3, RZ, 0xc0, !PT ;  /* 0x0000000303207812 */ /* 0x000fe200078ec0ff */
[----:B------:R-:W-:Y:S01]  /*13d0*/  IMAD.SHL.U32 R5, R8, 0x40, RZ ;  /* 0x0000004008057824 */ /* 0x000fe200078e00ff */
[----:B------:R-:W-:Y:S01]  /*13e0*/  LOP3.LUT R2, R2, 0x7, RZ, 0xc0, !PT ;  /* 0x0000000702027812 */ /* 0x000fe200078ec0ff */
[----:B------:R-:W-:Y:S01]  /*13f0*/  ULEA.HI UR5, UR5, UR4, URZ, 0x7 ;  /* 0x0000000405057291 */ /* 0x000fe2000f8f383f */
[----:B------:R-:W-:Y:S01]  /*1400*/  LOP3.LUT R29, R0, 0x30, RZ, 0xc0, !PT ;  /* 0x00000030001d7812 */ /* 0x000fe200078ec0ff */
[----:B------:R-:W-:Y:S01]  /*1410*/  IMAD R32, R32, -0x2, R7 ;  /* 0xfffffffe20207824 */ /* 0x000fe200078e0207 */
[--C-:B------:R-:W-:Y:S01]  /*1420*/  LOP3.LUT R28, R5, 0x40, R2.reuse, 0xe2, !PT ;  /* 0x00000040051c7812 */ /* 0x100fe200078ee202 */
[----:B------:R-:W-:Y:S01]  /*1430*/  USHF.R.S32.HI UR43, URZ, 0x7, UR5 ;  /* 0x000000073f2b7899 */ /* 0x000fe20008011405 */
[-C--:B------:R-:W-:Y:S01]  /*1440*/  IADD3 R5, RZ, -R29.reuse, -R2 ;  /* 0x8000001dff057210 */ /* 0x080fe20007ffe802 */
[----:B------:R-:W-:Y:S01]  /*1450*/  IMAD.MOV.U32 R7, RZ, RZ, -0x1 ;  /* 0xffffffffff077424 */ /* 0x000fe200078e00ff */
[----:B------:R-:W-:Y:S01]  /*1460*/  LOP3.LUT R34, R3, 0x80, RZ, 0xc0, !PT ;  /* 0x0000008003227812 */ /* 0x000fe200078ec0ff */
[----:B------:R-:W-:Y:S01]  /*1470*/  UISETP.LT.AND UP0, UPT, UR43, 0x1, UPT ;  /* 0x000000012b00788c */ /* 0x000fe2000bf01270 */
[----:B------:R-:W-:Y:S01]  /*1480*/  LOP3.LUT R28, R28, R29, RZ, 0xfc, !PT ;  /* 0x0000001d1c1c7212 */ /* 0x000fe200078efcff */
[----:B------:R-:W-:Y:S01]  /*1490*/  IMAD R5, R8, -0x40, R5 ;  /* 0xffffffc008057824 */ /* 0x000fe200078e0205 */
[----:B------:R-:W-:Y:S01]  /*14a0*/  ULDC UR4, c[0x0][0x284] ;  /* 0x0000a10000047ab9 */ /* 0x000fe20000000800 */
[----:B------:R-:W-:Y:S01]  /*14b0*/  USEL UR44, UR43, 0x1, UP0 ;  /* 0x000000012b2c7887 */ /* 0x000fe20008000000 */
[----:B0-----:R-:W-:Y:S01]  /*14c0*/  SHF.L.U32 R4, R7, R4, RZ ;  /* 0x0000000407047219 */ /* 0x001fe200000006ff */
[----:B------:R-:W-:Y:S01]  /*14d0*/  IMAD.SHL.U32 R33, R3, 0x2, RZ ;  /* 0x0000000203217824 */ /* 0x000fe200078e00ff */
[----:B------:R-:W-:Y:S01]  /*14e0*/  LOP3.LUT R38, R16, 0x1, RZ, 0xfc, !PT ;  /* 0x0000000110267812 */ /* 0x000fe200078efcff */
[----:B------:R-:W-:Y:S01]  /*14f0*/  VIADD R36, R5, UR4 ;  /* 0x0000000405247c36 */ /* 0x000fe20008000000 */
[----:B------:R-:W-:Y:S01]  /*1500*/  SHF.R.U32.HI R34, RZ, 0x7, R34 ;  /* 0x00000007ff227819 */ /* 0x000fe20000011622 */
[----:B------:R-:W-:Y:S01]  /*1510*/  IMAD.MOV.U32 R29, RZ, RZ, RZ ;  /* 0x000000ffff1d7224 */ /* 0x000fe200078e00ff */
[----:B------:R-:W-:Y:S01]  /*1520*/  LOP3.LUT R35, RZ, R4, RZ, 0x33, !PT ;  /* 0x00000004ff237212 */ /* 0x000fe200078e33ff */
[----:B------:R-:W-:Y:S01]  /*1530*/  UIADD3 UR44, UR43, -UR44, URZ ;  /* 0x8000002c2b2c7290 */ /* 0x000fe2000fffe03f */
[----:B------:R-:W-:Y:S01]  /*1540*/  UMOV UR40, URZ ;  /* 0x0000003f00287c82 */ /* 0x000fe20008000000 */
[----:B------:R-:W-:-:S10]  /*1550*/  UMOV UR41, URZ ;  /* 0x0000003f00297c82 */ /* 0x000fd40008000000 */
.L_x_45:
[----:B------:R-:W0:Y:S01]  /*1560*/  SHFL.IDX PT, R0, R34, RZ, 0x1f ;  /* 0x00001fff22007589 */ /* 0x000e2200000e0000 */
[----:B------:R-:W1:Y:S01]  /*1570*/  S2UR UR7, SR_CgaCtaId ;  /* 0x00000000000779c3 */ /* 0x000e620000008800 */
[----:B------:R-:W-:Y:S01]  /*1580*/  UMOV UR6, 0x400 ;  /* 0x0000040000067882 */ /* 0x000fe20000000000 */
[----:B0-----:R-:W-:Y:S01]  /*1590*/  R2UR UR4, R0 ;  /* 0x00000000000472ca */ /* 0x001fe200000e0000 */
[----:B-1----:R-:W-:-:S12]  /*15a0*/  ULEA UR6, UR7, UR6, 0x18 ;  /* 0x0000000607067291 */ /* 0x002fd8000f8ec03f */
[----:B------:R-:W-:-:S04]  /*15b0*/  ULEA.HI UR5, UR4, UR4, URZ, 0x1 ;  /* 0x0000000404057291 */ /* 0x000fc8000f8f083f */
[----:B------:R-:W-:-:S04]  /*15c0*/  ULOP3.LUT UR5, UR5, 0x7fffe, URZ, 0xc0, !UPT ;  /* 0x0007fffe05057892 */ /* 0x000fc8000f8ec03f */
[----:B------:R-:W-:-:S03]  /*15d0*/  UIADD3 UR5, UR4, -UR5, URZ ;  /* 0x8000000504057290 */ /* 0x000fc6000fffe03f */
[----:B------:R-:W-:Y:S01]  /*15e0*/  ULDC UR4, c[0x0][0x28c] ;  /* 0x0000a30000047ab9 */ /* 0x000fe20000000800 */
[----:B------:R-:W-:Y:S01]  /*15f0*/  ULEA UR5, UR5, UR6, 0xd ;  /* 0x0000000605057291 */ /* 0x000fe2000f8e683f */
[----:B------:R-:W-:-:S03]  /*1600*/  ISETP.LT.AND P0, PT, RZ, UR4, PT ;  /* 0x00000004ff007c0c */ /* 0x000fc6000bf01270 */
[----:B------:R-:W-:-:S04]  /*1610*/  UIADD3 UR5, UR5, 0x180, URZ ;  /* 0x0000018005057890 */ /* 0x000fc8000fffe03f */
[----:B------:R-:W-:-:S04]  /*1620*/  USHF.R.U32.HI UR5, URZ, 0x4, UR5 ;  /* 0x000000043f057899 */ /* 0x000fc80008011605 */
[----:B------:R-:W-:-:S04]  /*1630*/  ULOP3.LUT UR5, UR5, 0x3fff, URZ, 0xc0, !UPT ;  /* 0x00003fff05057892 */ /* 0x000fc8000f8ec03f */
[----:B------:R-:W-:Y:S01]  /*1640*/  ULOP3.LUT UR45, UR5, 0x10000, URZ, 0xfc, !UPT ;  /* 0x00010000052d7892 */ /* 0x000fe2000f8efc3f */
[----:B------:R-:W-:Y:S11]  /*1650*/  @P0 BRA `(.L_x_18) ;  /* 0x0000000000400947 */ /* 0x000ff60003800000 */
[----:B------:R-:W-:Y:S01]  /*1660*/  MOV R0, 0x0 ;  /* 0x0000000000007802 */ /* 0x000fe20000000f00 */
[----:B------:R-:W-:Y:S01]  /*1670*/  ULDC.64 UR4, c[0x4][0x68] ;  /* 0x01001a0000047ab9 */ /* 0x000fe20000000a00 */
[----:B------:R-:W-:Y:S01]  /*1680*/  ULDC.64 UR6, c[0x4][0x8] ;  /* 0x0100020000067ab9 */ /* 0x000fe20000000a00 */
[----:B------:R-:W-:Y:S01]  /*1690*/  IMAD.U32 R4, RZ, RZ, UR4 ;  /* 0x00000004ff047e24 */ /* 0x000fe2000f8e00ff */
[----:B------:R0:W1:Y:S01]  /*16a0*/  LDC.64 R2, c[0x4][R0] ;  /* 0x0100000000027b82 */ /* 0x0000620000000a00 */
[----:B------:R-:W-:Y:S01]  /*16b0*/  IMAD.U32 R5, RZ, RZ, UR5 ;  /* 0x00000005ff057e24 */ /* 0x000fe2000f8e00ff */
[----:B------:R-:W-:Y:S01]  /*16c0*/  ULDC.64 UR4, c[0x4][0x70] ;  /* 0x01001c0000047ab9 */ /* 0x000fe20000000a00 */
[----:B------:R-:W-:Y:S02]  /*16d0*/  IMAD.U32 R10, RZ, RZ, UR6 ;  /* 0x00000006ff0a7e24 */ /* 0x000fe4000f8e00ff */
[----:B------:R-:W-:Y:S02]  /*16e0*/  IMAD.U32 R6, RZ, RZ, UR4 ;  /* 0x00000004ff067e24 */ /* 0x000fe4000f8e00ff */
[----:B------:R-:W-:-:S02]  /*16f0*/  IMAD.U32 R7, RZ, RZ, UR5 ;  /* 0x00000005ff077e24 */ /* 0x000fc4000f8e00ff */
[----:B------:R-:W-:Y:S02]  /*1700*/  IMAD.U32 R11, RZ, RZ, UR7 ;  /* 0x00000007ff0b7e24 */ /* 0x000fe4000f8e00ff */
[----:B------:R-:W-:Y:S02]  /*1710*/  IMAD.MOV.U32 R8, RZ, RZ, 0x1e1 ;  /* 0x000001e1ff087424 */ /* 0x000fe400078e00ff */
[----:B------:R-:W-:Y:S02]  /*1720*/  IMAD.MOV.U32 R12, RZ, RZ, 0x1 ;  /* 0x00000001ff0c7424 */ /* 0x000fe400078e00ff */
[----:B0-----:R-:W-:-:S07]  /*1730*/  IMAD.MOV.U32 R13, RZ, RZ, RZ ;  /* 0x000000ffff0d7224 */ /* 0x001fce00078e00ff */
[----:B------:R-:W-:-:S07]  /*1740*/  LEPC R20, `(.L_x_18) ;  /* 0x000000001014794e */ /* 0x000fce0000000000 */
[----:B-1---5:R-:W-:Y:S05]  /*1750*/  CALL.ABS.NOINC R2 ;  /* 0x0000000002007343 */ /* 0x022fea0003c00000 */
.L_x_18:
[----:B------:R-:W-:-:S13]  /*1760*/  ISETP.NE.AND P0, PT, R38, 0x3, PT ;  /* 0x000000032600780c */ /* 0x000fda0003f05270 */
[----:B------:R-:W-:Y:S05]  /*1770*/  @!P0 BRA `(.L_x_19) ;  /* 0x0000000000048947 */ /* 0x000fea0003800000 */
[----:B------:R-:W-:Y:S01]  /*1780*/  BPT.TRAP 0x1 ;  /* 0x000000040000795c */ /* 0x000fe20000300000 */
.L_x_19:
[----:B------:R-:W0:Y:S01]  /*1790*/  S2UR UR5, SR_CgaCtaId ;  /* 0x00000000000579c3 */ /* 0x000e220000008800 */
[----:B------:R-:W-:Y:S01]  /*17a0*/  UMOV UR4, 0x400 ;  /* 0x0000040000047882 */ /* 0x000fe20000000000 */
[----:B------:R-:W-:Y:S02]  /*17b0*/  IMAD.U32 R0, RZ, RZ, UR40 ;  /* 0x00000028ff007e24 */ /* 0x000fe4000f8e00ff */
[----:B------:R-:W-:-:S03]  /*17c0*/  IMAD.U32 R2, RZ, RZ, UR41 ;  /* 0x00000029ff027e24 */ /* 0x000fc6000f8e00ff */
[----:B------:R-:W-:Y:S01]  /*17d0*/  SHF.L.U32 R0, R0, 0x1f, RZ ;  /* 0x0000001f00007819 */ /* 0x000fe200000006ff */
[----:B0-----:R-:W-:-:S06]  /*17e0*/  ULEA UR4, UR5, UR4, 0x18 ;  /* 0x0000000405047291 */ /* 0x001fcc000f8ec03f */
[----:B------:R-:W-:-:S04]  /*17f0*/  IMAD.U32 R5, RZ, RZ, UR4 ;  /* 0x00000004ff057e24 */ /* 0x000fc8000f8e00ff */
[----:B------:R-:W-:-:S04]  /*1800*/  IMAD R3, R2, 0x8, R5 ;  /* 0x0000000802037824 */ /* 0x000fc800078e0205 */
[----:B------:R0:W1:Y:S01]  /*1810*/  SYNCS.PHASECHK.TRANS64.TRYWAIT P1, [R3+URZ], R0 ;  /* 0x00000000030075a7 */ /* 0x000062000802017f */
[----:B------:R-:W-:Y:S05]  /*1820*/  @!P0 BRA `(.L_x_20) ;  /* 0x0000000000048947 */ /* 0x000fea0003800000 */
[----:B------:R-:W-:Y:S01]  /*1830*/  BPT.TRAP 0x1 ;  /* 0x000000040000795c */ /* 0x000fe20000300000 */
.L_x_20:
[----:B------:R-:W-:-:S05]  /*1840*/  IMAD.U32 R2, RZ, RZ, UR44 ;  /* 0x0000002cff027e24 */ /* 0x000fca000f8e00ff */
[----:B------:R-:W-:Y:S01]  /*1850*/  ISETP.GE.AND P2, PT, R2, 0x1, PT ;  /* 0x000000010200780c */ /* 0x000fe20003f46270 */
[----:B-1----:R-:W-:-:S12]  /*1860*/  @P1 BRA `(.L_x_21) ;  /* 0x0000000000081947 */ /* 0x002fd80003800000 */
[----:B------:R-:W1:Y:S02]  /*1870*/  SYNCS.PHASECHK.TRANS64.TRYWAIT P1, [R3+URZ], R0 ;  /* 0x00000000030075a7 */ /* 0x000e64000802017f */
[----:B-1----:R-:W-:Y:S05]  /*1880*/  @!P1 BRA `(.L_x_22) ;  /* 0x00000030004c9947 */ /* 0x002fea0003800000 */
.L_x_21:
[----:B------:R-:W-:Y:S05]  /*1890*/  WARPSYNC.ALL ;  /* 0x0000000000007948 */ /* 0x000fea0003800000 */
[----:B------:R-:W-:Y:S01]  /*18a0*/  R2UR UR4, R5 ;  /* 0x00000000050472ca */ /* 0x000fe200000e0000 */
[----:B------:R-:W-:Y:S01]  /*18b0*/  ULEA UR5, UR41, UR45, 0xa ;  /* 0x0000002d29057291 */ /* 0x000fe2000f8e503f */
[----:B------:R-:W-:Y:S01]  /*18c0*/  WARPGROUP.ARRIVE ;  /* 0x00000000000079c5 */ /* 0x000fe20000000000 */
[----:B------:R-:W-:Y:S01]  /*18d0*/  UMOV UR9, 0x40000040 ;  /* 0x4000004000097882 */ /* 0x000fe20000000000 */
[----:B------:R-:W-:-:S04]  /*18e0*/  UMOV UR11, 0x40000000 ;  /* 0x40000000000b7882 */ /* 0x000fc80000000000 */
[----:B------:R-:W-:-:S05]  /*18f0*/  UMOV UR8, UR5 ;  /* 0x0000000500087c82 */ /* 0x000fca0008000000 */
[----:B------:R-:W-:-:S04]  /*1900*/  UIADD3 UR4, UR4, 0x34180, URZ ;  /* 0x0003418004047890 */ /* 0x000fc8000fffe03f */
[----:B------:R-:W-:-:S04]  /*1910*/  USHF.R.U32.HI UR4, URZ, 0x4, UR4 ;  /* 0x000000043f047899 */ /* 0x000fc80008011604 */
[----:B------:R-:W-:-:S04]  /*1920*/  ULOP3.LUT UR4, UR4, 0x3fff, URZ, 0xc0, !UPT ;  /* 0x00003fff04047892 */ /* 0x000fc8000f8ec03f */
[----:B------:R-:W-:-:S04]  /*1930*/  ULOP3.LUT UR4, UR4, 0x10000, URZ, 0xfc, !UPT ;  /* 0x0001000004047892 */ /* 0x000fc8000f8efc3f */
[----:B------:R-:W-:-:S07]  /*1940*/  ULEA UR6, UR41, UR4, 0x6 ;  /* 0x0000000429067291 */ /* 0x000fce000f8e303f */
[----:B------:R-:W-:Y:S02]  /*1950*/  UMOV UR10, UR6 ;  /* 0x00000006000a7c82 */ /* 0x000fe40008000000 */
[----:B------:R-:W-:Y:S01]  /*1960*/  IGMMA.64x8x32.S8.S8 R24, gdesc[UR8], RZ, !UPT, gsb0 ;  /* 0x00000000081879f1 */ /* 0x000fe2000c0410ff */
[----:B------:R-:W-:Y:S02]  /*1970*/  UIADD3 UR8, UR5, 0x2, URZ ;  /* 0x0000000205087890 */ /* 0x000fe4000fffe03f */
[----:B------:R-:W-:Y:S01]  /*1980*/  UIADD3 UR10, UR6, 0x2, URZ ;  /* 0x00000002060a7890 */ /* 0x000fe2000fffe03f */
[----:B------:R-:W-:Y:S01]  /*1990*/  UMOV UR9, 0x40000040 ;  /* 0x4000004000097882 */ /* 0x000fe20000000000 */
[----:B------:R-:W-:Y:S01]  /*19a0*/  UMOV UR11, 0x40000000 ;  /* 0x40000000000b7882 */ /* 0x000fe20000000000 */
[----:B------:R-:W-:Y:S02]  /*19b0*/  WARPGROUP.DEPBAR.LE gsb0, 0x0 ;  /* 0x00008000000079c5 */ /* 0x000fe40000010000 */
[----:B------:R-:W-:-:S06]  /*19c0*/  WARPGROUP.ARRIVE ;  /* 0x00000000000079c5 */ /* 0x000fcc0000000000 */
[----:B------:R-:W-:Y:S01]  /*19d0*/  IGMMA.64x8x32.S8.S8 R24, gdesc[UR8], R24, gsb0 ;  /* 0x00000000081879f1 */ /* 0x000fe20008041018 */
        /* <DEDUP_REMOVED lines=13> */
[----:B------:R-:W-:Y:S03]  /*1ab0*/  IGMMA.64x8x32.S8.S8 R24, gdesc[UR8], R24, gsb0 ;  /* 0x00000000081879f1 */ /* 0x000fe60008041018 */
[----:B------:R-:W-:Y:S02]  /*1ac0*/  WARPGROUP.DEPBAR.LE gsb0, 0x0 ;  /* 0x00008000000079c5 */ /* 0x000fe40000010000 */
[----:B------:R-:W-:Y:S05]  /*1ad0*/  @!P2 BRA `(.L_x_23) ;  /* 0x000000040028a947 */ /* 0x000fea0003800000 */
[----:B------:R-:W-:Y:S01]  /*1ae0*/  UIADD3 UR5, UR41, 0x1, URZ ;  /* 0x0000000129057890 */ /* 0x000fe2000fffe03f */
[----:B01----:R-:W-:Y:S02]  /*1af0*/  IMAD.U32 R0, RZ, RZ, UR44 ;  /* 0x0000002cff007e24 */ /* 0x003fe4000f8e00ff */
[----:B------:R-:W-:Y:S01]  /*1b00*/  IMAD.U32 R2, RZ, RZ, UR41 ;  /* 0x00000029ff027e24 */ /* 0x000fe2000f8e00ff */
[----:B------:R-:W-:-:S04]  /*1b10*/  UISETP.NE.AND UP0, UPT, UR5, 0xd, UPT ;  /* 0x0000000d0500788c */ /* 0x000fc8000bf05270 */
[----:B------:R-:W-:Y:S02]  /*1b20*/  USEL UR6, URZ, 0x1, UP0 ;  /* 0x000000013f067887 */ /* 0x000fe40008000000 */
[----:B------:R-:W-:Y:S02]  /*1b30*/  USEL UR5, UR5, URZ, UP0 ;  /* 0x0000003f05057287 */ /* 0x000fe40008000000 */
[----:B------:R-:W-:-:S06]  /*1b40*/  ULOP3.LUT UR6, UR40, UR6, URZ, 0x3c, !UPT ;  /* 0x0000000628067292 */ /* 0x000fcc000f8e3c3f */
[----:B------:R-:W-:-:S07]  /*1b50*/  IMAD.U32 R7, RZ, RZ, UR6 ;  /* 0x00000006ff077e24 */ /* 0x000fce000f8e00ff */
.L_x_30:
[----:B------:R-:W-:Y:S05]  /*1b60*/  @!P0 BRA `(.L_x_24) ;  /* 0x0000000000048947 */ /* 0x000fea0003800000 */
[----:B------:R-:W-:Y:S01]  /*1b70*/  BPT.TRAP 0x1 ;  /* 0x000000040000795c */ /* 0x000fe20000300000 */
.L_x_24:
[----:B------:R-:W0:Y:S01]  /*1b80*/  S2UR UR7, SR_CgaCtaId ;  /* 0x00000000000779c3 */ /* 0x000e220000008800 */
[----:B------:R-:W-:Y:S01]  /*1b90*/  UMOV UR6, 0x400 ;  /* 0x0000040000067882 */ /* 0x000fe20000000000 */
[----:B------:R-:W-:Y:S01]  /*1ba0*/  IMAD.U32 R6, RZ, RZ, UR5 ;  /* 0x00000005ff067e24 */ /* 0x000fe2000f8e00ff */
[----:B------:R-:W-:Y:S01]  /*1bb0*/  SHF.L.U32 R4, R7, 0x1f, RZ ;  /* 0x0000001f07047819 */ /* 0x000fe200000006ff */
[----:B0-----:R-:W-:-:S06]  /*1bc0*/  ULEA UR6, UR7, UR6, 0x18 ;  /* 0x0000000607067291 */ /* 0x001fcc000f8ec03f */
[----:B------:R-:W-:-:S04]  /*1bd0*/  IMAD.U32 R5, RZ, RZ, UR6 ;  /* 0x00000006ff057e24 */ /* 0x000fc8000f8e00ff */
[----:B------:R-:W-:-:S04]  /*1be0*/  IMAD R3, R6, 0x8, R5 ;  /* 0x0000000806037824 */ /* 0x000fc800078e0205 */
[----:B------:R0:W1:Y:S01]  /*1bf0*/  SYNCS.PHASECHK.TRANS64.TRYWAIT P1, [R3+URZ], R4 ;  /* 0x00000004030075a7 */ /* 0x000062000802017f */
[----:B------:R-:W-:Y:S05]  /*1c00*/  @!P0 BRA `(.L_x_25) ;  /* 0x0000000000048947 */ /* 0x000fea0003800000 */
[----:B------:R-:W-:Y:S01]  /*1c10*/  BPT.TRAP 0x1 ;  /* 0x000000040000795c */ /* 0x000fe20000300000 */
.L_x_25:
[----:B-1----:R-:W-:Y:S05]  /*1c20*/  @P1 BRA `(.L_x_26) ;  /* 0x0000000000081947 */ /* 0x002fea0003800000 */
[----:B------:R-:W1:Y:S02]  /*1c30*/  SYNCS.PHASECHK.TRANS64.TRYWAIT P1, [R3+URZ], R4 ;  /* 0x00000004030075a7 */ /* 0x000e64000802017f */
[----:B-1----:R-:W-:Y:S05]  /*1c40*/  @!P1 BRA `(.L_x_27) ;  /* 0x0000002c00709947 */ /* 0x002fea0003800000 */
.L_x_26:
[----:B------:R-:W-:Y:S01]  /*1c50*/  ULEA UR6, UR5, UR45, 0xa ;  /* 0x0000002d05067291 */ /* 0x000fe2000f8e503f */
[----:B------:R-:W-:Y:S01]  /*1c60*/  WARPGROUP.ARRIVE ;  /* 0x00000000000079c5 */ /* 0x000fe20000000000 */
[----:B------:R-:W-:Y:S01]  /*1c70*/  ULEA UR7, UR5, UR4, 0x6 ;  /* 0x0000000405077291 */ /* 0x000fe2000f8e303f */
[----:B------:R-:W-:Y:S01]  /*1c80*/  UMOV UR9, 0x40000040 ;  /* 0x4000004000097882 */ /* 0x000fe20000000000 */
[----:B------:R-:W-:-:S03]  /*1c90*/  UMOV UR11, 0x40000000 ;  /* 0x40000000000b7882 */ /* 0x000fc60000000000 */
[----:B------:R-:W-:Y:S02]  /*1ca0*/  UMOV UR8, UR6 ;  /* 0x0000000600087c82 */ /* 0x000fe40008000000 */
[----:B------:R-:W-:Y:S02]  /*1cb0*/  UMOV UR10, UR7 ;  /* 0x00000007000a7c82 */ /* 0x000fe40008000000 */
[----:B------:R-:W-:Y:S01]  /*1cc0*/  IGMMA.64x8x32.S8.S8 R24, gdesc[UR8], R24, gsb0 ;  /* 0x00000000081879f1 */ /* 0x000fe20008041018 */
[----:B------:R-:W-:Y:S02]  /*1cd0*/  UIADD3 UR8, UR6, 0x2, URZ ;  /* 0x0000000206087890 */ /* 0x000fe4000fffe03f */
[----:B------:R-:W-:Y:S01]  /*1ce0*/  UIADD3 UR10, UR7, 0x2, URZ ;  /* 0x00000002070a7890 */ /* 0x000fe2000fffe03f */
[----:B------:R-:W-:Y:S01]  /*1cf0*/  UMOV UR9, 0x40000040 ;  /* 0x4000004000097882 */ /* 0x000fe20000000000 */
[----:B------:R-:W-:Y:S01]  /*1d00*/  UMOV UR11, 0x40000000 ;  /* 0x40000000000b7882 */ /* 0x000fe20000000000 */
[----:B------:R-:W-:-:S02]  /*1d10*/  WARPGROUP.DEPBAR.LE gsb0, 0x0 ;  /* 0x00008000000079c5 */ /* 0x000fc40000010000 */
        /* <DEDUP_REMOVED lines=18> */
[----:B------:R-:W-:Y:S01]  /*1e40*/  BPT.TRAP 0x1 ;  /* 0x000000040000795c */ /* 0x000fe20000300000 */
.L_x_28:
[----:B------:R-:W-:-:S13]  /*1e50*/  ISETP.NE.AND P1, PT, R23, RZ, PT ;  /* 0x000000ff1700720c */ /* 0x000fda0003f25270 */
[----:B01----:R-:W-:-:S04]  /*1e60*/  @P1 IMAD R3, R2, 0x8, R5 ;  /* 0x0000000802031824 */ /* 0x003fc800078e0205 */
[----:B------:R-:W-:-:S05]  /*1e70*/  @P1 VIADD R3, R3, 0x68 ;  /* 0x0000006803031836 */ /* 0x000fca0000000000 */
[----:B------:R-:W-:-:S04]  /*1e80*/  @P1 PRMT R3, R22, 0x654, R3 ;  /* 0x0000065416031816 */ /* 0x000fc80000000003 */
[----:B------:R0:W-:Y:S01]  /*1e90*/  @P1 SYNCS.ARRIVE.TRANS64.RED.A1T0 RZ, [R3+URZ], RZ ;  /* 0x000000ff03ff19a7 */ /* 0x0001e2000810043f */
[----:B------:R-:W-:-:S13]  /*1ea0*/  ISETP.GT.U32.AND P1, PT, R16, 0x1, PT ;  /* 0x000000011000780c */ /* 0x000fda0003f24070 */
[----:B0-----:R-:W-:Y:S05]  /*1eb0*/  @P1 BRA `(.L_x_29) ;  /* 0x0000000000041947 */ /* 0x001fea0003800000 */
[----:B------:R-:W-:Y:S01]  /*1ec0*/  BPT.TRAP 0x1 ;  /* 0x000000040000795c */ /* 0x000fe20000300000 */
.L_x_29:
[----:B------:R-:W-:Y:S01]  /*1ed0*/  UIADD3 UR5, UR5, 0x1, URZ ;  /* 0x0000000105057890 */ /* 0x000fe2000fffe03f */
[----:B------:R-:W-:Y:S01]  /*1ee0*/  ISETP.GT.AND P2, PT, R0, 0x1, PT ;  /* 0x000000010000780c */ /* 0x000fe20003f44270 */
[----:B------:R-:W-:Y:S02]  /*1ef0*/  VIADD R2, R2, 0x1 ;  /* 0x0000000102027836 */ /* 0x000fe40000000000 */
[----:B------:R-:W-:Y:S01]  /*1f00*/  UISETP.NE.AND UP0, UPT, UR5, 0xd, UPT ;  /* 0x0000000d0500788c */ /* 0x000fe2000bf05270 */
[----:B------:R-:W-:Y:S02]  /*1f10*/  VIADD R0, R0, 0xffffffff ;  /* 0xffffffff00007836 */ /* 0x000fe40000000000 */
[C---:B------:R-:W-:Y:S01]  /*1f20*/  ISETP.NE.AND P1, PT, R2.reuse, 0xd, PT ;  /* 0x0000000d0200780c */ /* 0x040fe20003f25270 */
[----:B------:R-:W-:Y:S02]  /*1f30*/  USEL UR6, URZ, 0x1, UP0 ;  /* 0x000000013f067887 */ /* 0x000fe40008000000 */
[----:B------:R-:W-:Y:S01]  /*1f40*/  USEL UR5, UR5, URZ, UP0 ;  /* 0x0000003f05057287 */ /* 0x000fe20008000000 */
[----:B------:R-:W-:-:S03]  /*1f50*/  SEL R2, R2, RZ, P1 ;  /* 0x000000ff02027207 */ /* 0x000fc60000800000 */
[----:B------:R-:W-:Y:S01]  /*1f60*/  LOP3.LUT R7, R7, UR6, RZ, 0x3c, !PT ;  /* 0x0000000607077c12 */ /* 0x000fe2000f8e3cff */
[----:B------:R-:W-:Y:S07]  /*1f70*/  @P2 BRA `(.L_x_30) ;  /* 0xfffffff800f82947 */ /* 0x000fee000383ffff */
.L_x_23:
[----:B01----:R-:W0:Y:S02]  /*1f80*/  LDC R0, c[0x0][0x28c] ;  /* 0x0000a300ff007b82 */ /* 0x003e240000000800 */
[----:B0-----:R-:W-:-:S13]  /*1f90*/  ISETP.GE.AND P1, PT, R0, 0x1, PT ;  /* 0x000000010000780c */ /* 0x001fda0003f26270 */
[----:B------:R-:W-:Y:S05]  /*1fa0*/  @!P1 BRA `(.L_x_31) ;  /* 0x0000000000449947 */ /* 0x000fea0003800000 */
[----:B------:R-:W-:Y:S05]  /*1fb0*/  @!P0 BRA `(.L_x_32) ;  /* 0x0000000000048947 */ /* 0x000fea0003800000 */
[----:B------:R-:W-:Y:S01]  /*1fc0*/  BPT.TRAP 0x1 ;  /* 0x000000040000795c */ /* 0x000fe20000300000 */
.L_x_32:
[----:B------:R-:W-:-:S13]  /*1fd0*/  ISETP.NE.AND P0, PT, R23, RZ, PT ;  /* 0x000000ff1700720c */ /* 0x000fda0003f05270 */
[----:B------:R-:W-:-:S05]  /*1fe0*/  VOTEU.ANY UP0, P0 ;  /* 0x00000000003f7886 */ /* 0x000fca0000000100 */
[----:B------:R-:W-:-:S06]  /*1ff0*/  @UP0 UIADD3 UR4, UR44, UR41, URZ ;  /* 0x000000292c040290 */ /* 0x000fcc000fffe03f */
[----:B------:R-:W-:Y:S02]  /*2000*/  IMAD.U32 R2, RZ, RZ, UR4 ;  /* 0x00000004ff027e24 */ /* 0x000fe4000f8e00ff */
[----:B------:R-:W-:Y:S02]  /*2010*/  IMAD.U32 R7, RZ, RZ, UR4 ;  /* 0x00000004ff077e24 */ /* 0x000fe4000f8e00ff */
[----:B------:R-:W-:-:S05]  /*2020*/  @P0 IMAD.WIDE.U32 R2, R2, 0x4ec4ec4f, RZ ;  /* 0x4ec4ec4f02020825 */ /* 0x000fca00078e00ff */
[----:B------:R-:W-:-:S05]  /*2030*/  @P0 SHF.R.U32.HI R0, RZ, 0x2, R3 ;  /* 0x00000002ff000819 */ /* 0x000fca0000011603 */
[----:B------:R-:W-:-:S04]  /*2040*/  @P0 IMAD R0, R0, -0xd, R7 ;  /* 0xfffffff300000824 */ /* 0x000fc800078e0207 */
[----:B------:R-:W-:-:S04]  /*2050*/  @P0 IMAD R0, R0, 0x8, R5 ;  /* 0x0000000800000824 */ /* 0x000fc800078e0205 */
[----:B------:R-:W-:-:S05]  /*2060*/  @P0 VIADD R3, R0, 0x68 ;  /* 0x0000006800030836 */ /* 0x000fca0000000000 */
[----:B------:R-:W-:-:S04]  /*2070*/  @P0 PRMT R3, R22, 0x654, R3 ;  /* 0x0000065416030816 */ /* 0x000fc80000000003 */
[----:B------:R0:W-:Y:S01]  /*2080*/  @P0 SYNCS.ARRIVE.TRANS64.RED.A1T0 RZ, [R3+URZ], RZ ;  /* 0x000000ff03ff09a7 */ /* 0x0001e2000810043f */
[----:B------:R-:W-:-:S13]  /*2090*/  ISETP.GT.U32.AND P0, PT, R16, 0x1, PT ;  /* 0x000000011000780c */ /* 0x000fda0003f04070 */
[----:B0-----:R-:W-:Y:S05]  /*20a0*/  @P0 BRA `(.L_x_31) ;  /* 0x0000000000040947 */ /* 0x001fea0003800000 */
[----:B------:R-:W-:Y:S01]  /*20b0*/  BPT.TRAP 0x1 ;  /* 0x000000040000795c */ /* 0x000fe20000300000 */
.L_x_31:
[----:B------:R-:W-:Y:S01]  /*20c0*/  IMAD.SHL.U32 R10, R41, 0x8, RZ ;  /* 0x00000008290a7824 */ /* 0x000fe200078e00ff */
[----:B------:R-:W-:Y:S01]  /*20d0*/  UIADD3 UR41, UR43, UR41, URZ ;  /* 0x000000292b297290 */ /* 0x000fe2000fffe03f */
[----:B------:R-:W-:Y:S01]  /*20e0*/  IMAD.SHL.U32 R7, R39, 0x80, RZ ;  /* 0x0000008027077824 */ /* 0x000fe200078e00ff */
[----:B------:R-:W-:Y:S01]  /*20f0*/  ULDC UR7, c[0x0][0x288] ;  /* 0x0000a20000077ab9 */ /* 0x000fe20000000800 */
[----:B------:R-:W-:Y:S01]  /*2100*/  ULDC UR10, c[0x0][0x284] ;  /* 0x0000a100000a7ab9 */ /* 0x000fe20000000800 */
[----:B------:R-:W-:Y:S01]  /*2110*/  UISETP.GT.U32.AND UP0, UPT, UR41, 0xc, UPT ;  /* 0x0000000c2900788c */ /* 0x000fe2000bf04070 */
[C---:B------:R-:W-:Y:S01]  /*2120*/  ISETP.GE.AND P0, PT, R10.reuse, UR7, PT ;  /* 0x000000070a007c0c */ /* 0x040fe2000bf06270 */
[----:B------:R-:W-:Y:S01]  /*2130*/  UISETP.GE.U32.AND UP1, UPT, UR43, 0xd, UPT ;  /* 0x0000000d2b00788c */ /* 0x000fe2000bf26070 */
[----:B------:R-:W-:Y:S01]  /*2140*/  SHF.R.S32.HI R12, RZ, 0x1f, R43 ;  /* 0x0000001fff0c7819 */ /* 0x000fe2000001142b */
[----:B------:R-:W-:Y:S01]  /*2150*/  UISETP.LT.U32.AND UP0, UPT, UR43, 0xd, UP0 ;  /* 0x0000000d2b00788c */ /* 0x000fe20008701070 */
[----:B------:R-:W-:Y:S01]  /*2160*/  ISETP.GE.OR P0, PT, R7, UR10, P0 ;  /* 0x0000000a07007c0c */ /* 0x000fe20008706670 */
[----:B------:R-:W-:Y:S01]  /*2170*/  UIMAD.WIDE.U32 UR4, UR41, 0x4ec4ec4f, URZ ;  /* 0x4ec4ec4f290478a5 */ /* 0x000fe2000f8e003f */
[----:B------:R-:W-:Y:S01]  /*2180*/  LOP3.LUT R4, R10, 0x6, R33, 0xf8, !PT ;  /* 0x000000060a047812 */ /* 0x000fe200078ef821 */
[----:B------:R-:W-:Y:S01]  /*2190*/  USEL UR6, URZ, 0x1, !UP0 ;  /* 0x000000013f067887 */ /* 0x000fe2000c000000 */
[----:B------:R-:W-:-:S02]  /*21a0*/  ULDC.64 UR8, c[0x0][0x5d0] ;  /* 0x0001740000087ab9 */ /* 0x000fc40000000a00 */
[----:B------:R-:W-:Y:S01]  /*21b0*/  SHF.R.S32.HI R5, RZ, 0x1f, R4 ;  /* 0x0000001fff057819 */ /* 0x000fe20000011404 */
[----:B------:R-:W-:Y:S01]  /*21c0*/  IMAD R0, R12, UR8, RZ ;  /* 0x000000080c007c24 */ /* 0x000fe2000f8e02ff */
[----:B------:R-:W-:Y:S02]  /*21d0*/  USHF.R.U32.HI UR4, URZ, 0x2, UR5 ;  /* 0x000000023f047899 */ /* 0x000fe40008011605 */
[----:B------:R-:W-:Y:S01]  /*21e0*/  ULOP3.LUT UR40, UR40, UR6, URZ, 0x3c, !UPT ;  /* 0x0000000628287292 */ /* 0x000fe2000f8e3c3f */
[C---:B------:R-:W-:Y:S01]  /*21f0*/  IMAD R9, R43.reuse, UR9, R0 ;  /* 0x000000092b097c24 */ /* 0x040fe2000f8e0200 */
[----:B------:R-:W-:Y:S01]  /*2200*/  UIMAD UR41, UR4, -0xd, UR41 ;  /* 0xfffffff3042978a4 */ /* 0x000fe2000f8e0229 */
[----:B------:R-:W-:Y:S01]  /*2210*/  IMAD.WIDE.U32 R2, R43, UR8, R4 ;  /* 0x000000082b027c25 */ /* 0x000fe2000f8e0004 */
[----:B------:R-:W-:-:S03]  /*2220*/  @UP1 ULOP3.LUT UR40, UR40, 0x1, UR4, 0x78, !UPT ;  /* 0x0000000128281892 */ /* 0x000fc6000f8e7804 */
[----:B------:R-:W-:Y:S02]  /*2230*/  IMAD.IADD R3, R3, 0x1, R9 ;  /* 0x0000000103037824 */ /* 0x000fe400078e0209 */
[----:B------:R-:W-:Y:S01]  /*2240*/  IMAD.MOV.U32 R0, RZ, RZ, -0x1 ;  /* 0xffffffffff007424 */ /* 0x000fe200078e00ff */
[----:B------:R-:W-:Y:S06]  /*2250*/  @P0 BRA `(.L_x_33) ;  /* 0x0000000400ac0947 */ /* 0x000fec0003800000 */
[----:B------:R-:W0:Y:S01]  /*2260*/  LDC.64 R20, c[0x0][0x5c8] ;  /* 0x00017200ff147b82 */ /* 0x000e220000000a00 */
[----:B------:R-:W-:Y:S01]  /*2270*/  IMAD.WIDE R8, R39, 0x80, R28 ;  /* 0x0000008027087825 */ /* 0x000fe200078e021c */
[----:B-----5:R-:W-:Y:S01]  /*2280*/  ISETP.NE.AND P0, PT, R31, RZ, PT ;  /* 0x000000ff1f00720c */ /* 0x020fe20003f05270 */
[----:B------:R-:W-:Y:S01]  /*2290*/  ULDC.64 UR4, c[0x0][0x5c0] ;  /* 0x0001700000047ab9 */ /* 0x000fe20000000a00 */
[----:B------:R-:W-:Y:S01]  /*22a0*/  BSSY B0, `(.L_x_33) ;  /* 0x0000066000007945 */ /* 0x000fe20003800000 */
[----:B------:R-:W-:Y:S02]  /*22b0*/  IMAD.IADD R13, R36, 0x1, -R7 ;  /* 0x00000001240d7824 */ /* 0x000fe400078e0a07 */
[----:B------:R-:W-:Y:S02]  /*22c0*/  IMAD.IADD R14, R32, 0x1, -R10 ;  /* 0x00000001200e7824 */ /* 0x000fe400078e0a0a */
[-C--:B0-----:R-:W-:Y:S02]  /*22d0*/  IMAD R6, R9, R20.reuse, RZ ;  /* 0x0000001409067224 */ /* 0x081fe400078e02ff */
[----:B------:R-:W-:-:S04]  /*22e0*/  IMAD.WIDE.U32 R2, R8, R20, R2 ;  /* 0x0000001408027225 */ /* 0x000fc800078e0002 */
[----:B------:R-:W-:Y:S01]  /*22f0*/  IMAD R11, R8, R21, R6 ;  /* 0x00000015080b7224 */ /* 0x000fe200078e0206 */
[----:B------:R-:W-:-:S03]  /*2300*/  IADD3 R6, P1, R2, UR4, RZ ;  /* 0x0000000402067c10 */ /* 0x000fc6000ff3e0ff */
[----:B------:R-:W-:-:S05]  /*2310*/  IMAD.IADD R11, R3, 0x1, R11 ;  /* 0x00000001030b7824 */ /* 0x000fca00078e020b */
[----:B------:R-:W-:Y:S01]  /*2320*/  IADD3.X R7, R11, UR5, RZ, P1, !PT ;  /* 0x000000050b077c10 */ /* 0x000fe20008ffe4ff */
[----:B------:R-:W-:Y:S06]  /*2330*/  @!P0 BRA `(.L_x_34) ;  /* 0x0000000400188947 */ /* 0x000fec0003800000 */
[----:B------:R-:W0:Y:S01]  /*2340*/  LDC.64 R44, c[0x0][0x5b0] ;  /* 0x00016c00ff2c7b82 */ /* 0x000e220000000a00 */
[----:B------:R-:W-:Y:S01]  /*2350*/  ULDC.64 UR4, c[0x0][0x5b8] ;  /* 0x00016e0000047ab9 */ /* 0x000fe20000000a00 */
[----:B------:R-:W-:Y:S01]  /*2360*/  ISETP.GE.AND P0, PT, R13, 0x1, PT ;  /* 0x000000010d00780c */ /* 0x000fe20003f06270 */
[----:B------:R-:W-:Y:S01]  /*2370*/  IMAD R2, R12, UR4, RZ ;  /* 0x000000040c027c24 */ /* 0x000fe2000f8e02ff */
[----:B------:R-:W-:Y:S01]  /*2380*/  BSSY B1, `(.L_x_35) ;  /* 0x0000010000017945 */ /* 0x000fe20003800000 */
[C---:B------:R-:W-:Y:S01]  /*2390*/  IMAD.WIDE.U32 R10, R43.reuse, UR4, R4 ;  /* 0x000000042b0a7c25 */ /* 0x040fe2000f8e0004 */
[----:B------:R-:W-:Y:S02]  /*23a0*/  ISETP.LT.OR P0, PT, R14, 0x1, !P0 ;  /* 0x000000010e00780c */ /* 0x000fe40004701670 */
[----:B------:R-:W1:Y:S01]  /*23b0*/  LDC.64 R46, c[0x0][0x5a8] ;  /* 0x00016a00ff2e7b82 */ /* 0x000e620000000a00 */
[----:B------:R-:W-:Y:S02]  /*23c0*/  IMAD R5, R43, UR5, R2 ;  /* 0x000000052b057c24 */ /* 0x000fe4000f8e0202 */
[----:B------:R-:W-:-:S02]  /*23d0*/  IMAD.MOV.U32 R4, RZ, RZ, R10 ;  /* 0x000000ffff047224 */ /* 0x000fc400078e000a */
[----:B------:R-:W-:Y:S02]  /*23e0*/  IMAD.IADD R5, R11, 0x1, R5 ;  /* 0x000000010b057824 */ /* 0x000fe400078e0205 */
[----:B------:R-:W-:Y:S02]  /*23f0*/  IMAD R41, R41, -0x8, R32 ;  /* 0xfffffff829297824 */ /* 0x000fe400078e0220 */
[-C--:B0-----:R-:W-:Y:S02]  /*2400*/  IMAD R12, R9, R44.reuse, RZ ;  /* 0x0000002c090c7224 */ /* 0x081fe400078e02ff */
[----:B------:R-:W-:-:S04]  /*2410*/  IMAD.WIDE.U32 R2, R8, R44, R4 ;  /* 0x0000002c08027225 */ /* 0x000fc800078e0004 */
[----:B------:R-:W-:Y:S01]  /*2420*/  IMAD R13, R8, R45, R12 ;  /* 0x0000002d080d7224 */ /* 0x000fe200078e020c */
[----:B-1----:R-:W-:Y:S01]  /*2430*/  IADD3 R12, P1, R2, R46, RZ ;  /* 0x0000002e020c7210 */ /* 0x002fe20007f3e0ff */
[----:B------:R-:W-:-:S03]  /*2440*/  IMAD R14, R9, R44, RZ ;  /* 0x0000002c090e7224 */ /* 0x000fc600078e02ff */
[----:B------:R-:W-:Y:S01]  /*2450*/  IADD3.X R13, R47, R3, R13, P1, !PT ;  /* 0x000000032f0d7210 */ /* 0x000fe20000ffe40d */
[----:B------:R-:W-:Y:S08]  /*2460*/  @P0 BRA `(.L_x_36) ;  /* 0x0000000000040947 */ /* 0x000ff00003800000 */
[----:B------:R0:W5:Y:S02]  /*2470*/  LDG.E.U8 R37, desc[UR38][R12.64] ;  /* 0x000000260c257981 */ /* 0x000164000c1e1100 */
.L_x_36:
[----:B------:R-:W-:Y:S05]  /*2480*/  BSYNC B1 ;  /* 0x0000000000017941 */ /* 0x000fea0003800000 */
.L_x_35:
[----:B-----5:R-:W-:Y:S01]  /*2490*/  LOP3.LUT R4, R37, 0xffff, RZ, 0xc0, !PT ;  /* 0x0000ffff25047812 */ /* 0x020fe200078ec0ff */
[----:B------:R-:W-:Y:S01]  /*24a0*/  IMAD R9, R39, -0x80, R36 ;  /* 0xffffff8027097824 */ /* 0x000fe200078e0224 */
[C---:B------:R-:W-:Y:S01]  /*24b0*/  SHF.L.U64.HI R3, R44.reuse, 0x3, R45 ;  /* 0x000000032c037819 */ /* 0x040fe2000001022d */
[----:B------:R-:W-:Y:S01]  /*24c0*/  IMAD.SHL.U32 R2, R44, 0x8, RZ ;  /* 0x000000082c027824 */ /* 0x000fe200078e00ff */
[----:B------:R-:W-:Y:S01]  /*24d0*/  PRMT R4, R4, 0x8880, RZ ;  /* 0x0000888004047816 */ /* 0x000fe200000000ff */
[-C--:B------:R-:W-:Y:S01]  /*24e0*/  IMAD R11, R45, R8.reuse, R14 ;  /* 0x000000082d0b7224 */ /* 0x080fe200078e020e */
[----:B------:R-:W-:Y:S01]  /*24f0*/  ISETP.GE.AND P2, PT, R41, 0x2, PT ;  /* 0x000000022900780c */ /* 0x000fe20003f46270 */
[----:B------:R-:W-:Y:S01]  /*2500*/  IMAD.WIDE.U32 R2, R44, R8, R2 ;  /* 0x000000082c027225 */ /* 0x000fe200078e0002 */
[C---:B------:R-:W-:Y:S01]  /*2510*/  ISETP.GE.AND P1, PT, R9.reuse, 0x9, PT ;  /* 0x000000090900780c */ /* 0x040fe20003f26270 */
[----:B------:R-:W-:Y:S01]  /*2520*/  BSSY B1, `(.L_x_37) ;  /* 0x000000d000017945 */ /* 0x000fe20003800000 */
[----:B------:R-:W-:Y:S01]  /*2530*/  ISETP.LT.OR P2, PT, R9, 0x1, !P2 ;  /* 0x000000010900780c */ /* 0x000fe20005741670 */
[----:B------:R-:W-:Y:S01]  /*2540*/  IMAD R9, R4, R31, RZ ;  /* 0x0000001f04097224 */ /* 0x000fe200078e02ff */
[----:B------:R-:W-:Y:S01]  /*2550*/  IADD3 R10, P4, P5, R10, R46, R2 ;  /* 0x0000002e0a0a7210 */ /* 0x000fe20007d9e002 */
[----:B------:R-:W-:Y:S01]  /*2560*/  IMAD.IADD R4, R3, 0x1, R11 ;  /* 0x0000000103047824 */ /* 0x000fe200078e020b */
[----:B------:R-:W-:Y:S01]  /*2570*/  ISETP.LT.OR P3, PT, R41, 0x1, !P1 ;  /* 0x000000012900780c */ /* 0x000fe20004f61670 */
[----:B------:R-:W-:-:S03]  /*2580*/  @!P0 IMAD R3, R24, R30, R9 ;  /* 0x0000001e18038224 */ /* 0x000fc600078e0209 */
[----:B------:R-:W-:Y:S02]  /*2590*/  IADD3.X R11, R5, R47, R4, P4, P5 ;  /* 0x0000002f050b7210 */ /* 0x000fe400027ea404 */
[----:B------:R1:W-:Y:S03]  /*25a0*/  @!P0 STG.E.U8 desc[UR38][R6.64], R3 ;  /* 0x0000000306008986 */ /* 0x0003e6000c101126 */
[----:B------:R-:W-:Y:S05]  /*25b0*/  @P2 BRA `(.L_x_38) ;  /* 0x00000000000c2947 */ /* 0x000fea0003800000 */
[----:B------:R-:W2:Y:S02]  /*25c0*/  LDG.E.U8 R37, desc[UR38][R12.64+0x1] ;  /* 0x000001260c257981 */ /* 0x000ea4000c1e1100 */
[----:B--2---:R-:W-:-:S05]  /*25d0*/  PRMT R2, R37, 0x8880, RZ ;  /* 0x0000888025027816 */ /* 0x004fca00000000ff */
[----:B------:R-:W-:-:S07]  /*25e0*/  IMAD R9, R2, R31, RZ ;  /* 0x0000001f02097224 */ /* 0x000fce00078e02ff */
.L_x_38:
[----:B------:R-:W-:Y:S05]  /*25f0*/  BSYNC B1 ;  /* 0x0000000000017941 */ /* 0x000fea0003800000 */
.L_x_37:
[----:B------:R-:W-:Y:S02]  /*2600*/  @!P2 IMAD R25, R25, R30, R9 ;  /* 0x0000001e1919a224 */ /* 0x000fe400078e0209 */
[----:B------:R-:W-:Y:S02]  /*2610*/  @!P2 IMAD.MOV.U32 R4, RZ, RZ, R6 ;  /* 0x000000ffff04a224 */ /* 0x000fe400078e0006 */
[----:B------:R-:W-:-:S05]  /*2620*/  @!P2 IMAD.MOV.U32 R5, RZ, RZ, R7 ;  /* 0x000000ffff05a224 */ /* 0x000fca00078e0007 */
[----:B------:R2:W-:Y:S04]  /*2630*/  @!P2 STG.E.U8 desc[UR38][R4.64+0x1], R25 ;  /* 0x000001190400a986 */ /* 0x0005e8000c101126 */
[----:B------:R-:W3:Y:S01]  /*2640*/  @!P3 LDG.E.U8 R37, desc[UR38][R10.64] ;  /* 0x000000260a25b981 */ /* 0x000ee2000c1e1100 */
[----:B-1----:R-:W-:Y:S01]  /*2650*/  IMAD.WIDE.U32 R2, R20, 0x8, RZ ;  /* 0x0000000814027825 */ /* 0x002fe200078e00ff */
[----:B------:R-:W-:Y:S01]  /*2660*/  ISETP.LT.OR P1, PT, R41, 0x2, !P1 ;  /* 0x000000022900780c */ /* 0x000fe20004f21670 */
[----:B------:R-:W-:Y:S02]  /*2670*/  BSSY B1, `(.L_x_39) ;  /* 0x000000c000017945 */ /* 0x000fe40003800000 */
[----:B0-----:R-:W-:Y:S01]  /*2680*/  IMAD.SHL.U32 R13, R21, 0x8, RZ ;  /* 0x00000008150d7824 */ /* 0x001fe200078e00ff */
[----:B------:R-:W-:-:S04]  /*2690*/  @!P3 IADD3 R2, P0, R6, R2, RZ ;  /* 0x000000020602b210 */ /* 0x000fc80007f1e0ff */
[----:B------:R-:W-:Y:S02]  /*26a0*/  @!P3 IADD3.X R3, R7, R3, R13, P0, !PT ;  /* 0x000000030703b210 */ /* 0x000fe400007fe40d */
[----:B---3--:R-:W-:-:S05]  /*26b0*/  @!P3 PRMT R8, R37, 0x8880, RZ ;  /* 0x000088802508b816 */ /* 0x008fca00000000ff */
[----:B------:R-:W-:-:S04]  /*26c0*/  @!P3 IMAD R9, R8, R31, RZ ;  /* 0x0000001f0809b224 */ /* 0x000fc800078e02ff */
[----:B------:R-:W-:-:S05]  /*26d0*/  @!P3 IMAD R13, R26, R30, R9 ;  /* 0x0000001e1a0db224 */ /* 0x000fca00078e0209 */
[----:B------:R2:W-:Y:S01]  /*26e0*/  @!P3 STG.E.U8 desc[UR38][R2.64], R13 ;  /* 0x0000000d0200b986 */ /* 0x0005e2000c101126 */
[----:B------:R-:W-:Y:S05]  /*26f0*/  @P1 BRA `(.L_x_40) ;  /* 0x00000000000c1947 */ /* 0x000fea0003800000 */
[----:B------:R-:W2:Y:S02]  /*2700*/  LDG.E.U8 R37, desc[UR38][R10.64+0x1] ;  /* 0x000001260a257981 */ /* 0x000ea4000c1e1100 */
[----:B--2---:R-:W-:-:S05]  /*2710*/  PRMT R2, R37, 0x8880, RZ ;  /* 0x0000888025027816 */ /* 0x004fca00000000ff */
[----:B------:R-:W-:-:S07]  /*2720*/  IMAD R9, R2, R31, RZ ;  /* 0x0000001f02097224 */ /* 0x000fce00078e02ff */
.L_x_40:
[----:B------:R-:W-:Y:S05]  /*2730*/  BSYNC B1 ;  /* 0x0000000000017941 */ /* 0x000fea0003800000 */
.L_x_39:
[----:B------:R-:W-:Y:S01]  /*2740*/  IMAD R9, R27, R30, R9 ;  /* 0x0000001e1b097224 */ /* 0x000fe200078e0209 */
[----:B------:R-:W-:Y:S06]  /*2750*/  @P1 BRA `(.L_x_41) ;  /* 0x0000000000681947 */ /* 0x000fec0003800000 */
[----:B--2---:R-:W-:-:S04]  /*2760*/  LEA R2, P0, R20, R6, 0x3 ;  /* 0x0000000614027211 */ /* 0x004fc800078018ff */
[----:B------:R-:W-:-:S05]  /*2770*/  LEA.HI.X R3, R20, R7, R21, 0x3, P0 ;  /* 0x0000000714037211 */ /* 0x000fca00000f1c15 */
[----:B------:R0:W-:Y:S01]  /*2780*/  STG.E.U8 desc[UR38][R2.64+0x1], R9 ;  /* 0x0000010902007986 */ /* 0x0001e2000c101126 */
[----:B------:R-:W-:Y:S05]  /*2790*/  BRA `(.L_x_41) ;  /* 0x0000000000587947 */ /* 0x000fea0003800000 */
.L_x_34:
[C---:B------:R-:W-:Y:S01]  /*27a0*/  ISETP.GE.AND P1, PT, R13.reuse, 0x9, PT ;  /* 0x000000090d00780c */ /* 0x040fe20003f26270 */
[----:B------:R-:W-:Y:S01]  /*27b0*/  IMAD.WIDE.U32 R2, R20, 0x8, RZ ;  /* 0x0000000814027825 */ /* 0x000fe200078e00ff */
[----:B------:R-:W-:Y:S02]  /*27c0*/  ISETP.GE.AND P0, PT, R13, 0x1, PT ;  /* 0x000000010d00780c */ /* 0x000fe40003f06270 */
[C---:B------:R-:W-:Y:S01]  /*27d0*/  ISETP.LT.OR P3, PT, R14.reuse, 0x1, !P1 ;  /* 0x000000010e00780c */ /* 0x040fe20004f61670 */
[----:B------:R-:W-:Y:S01]  /*27e0*/  IMAD.SHL.U32 R5, R21, 0x8, RZ ;  /* 0x0000000815057824 */ /* 0x000fe200078e00ff */
[C---:B------:R-:W-:Y:S02]  /*27f0*/  ISETP.LT.OR P1, PT, R14.reuse, 0x2, !P1 ;  /* 0x000000020e00780c */ /* 0x040fe40004f21670 */
[C---:B------:R-:W-:Y:S02]  /*2800*/  ISETP.LT.OR P2, PT, R14.reuse, 0x1, !P0 ;  /* 0x000000010e00780c */ /* 0x040fe40004741670 */
[----:B------:R-:W-:-:S07]  /*2810*/  ISETP.LT.OR P0, PT, R14, 0x2, !P0 ;  /* 0x000000020e00780c */ /* 0x000fce0004701670 */
[----:B------:R-:W-:Y:S01]  /*2820*/  @!P3 IADD3 R4, P4, R6, R2, RZ ;  /* 0x000000020604b210 */ /* 0x000fe20007f9e0ff */
[----:B------:R-:W-:Y:S01]  /*2830*/  @!P3 IMAD R13, R26, R30, RZ ;  /* 0x0000001e1a0db224 */ /* 0x000fe200078e02ff */
[----:B------:R-:W-:Y:S01]  /*2840*/  @!P1 LEA R8, P5, R20, R6, 0x3 ;  /* 0x0000000614089211 */ /* 0x000fe200078a18ff */
[-C--:B------:R-:W-:Y:S01]  /*2850*/  @!P1 IMAD R27, R27, R30.reuse, RZ ;  /* 0x0000001e1b1b9224 */ /* 0x080fe200078e02ff */
[----:B------:R-:W-:Y:S01]  /*2860*/  @!P3 IADD3.X R5, R7, R3, R5, P4, !PT ;  /* 0x000000030705b210 */ /* 0x000fe200027fe405 */
[-C--:B------:R-:W-:Y:S01]  /*2870*/  @!P2 IMAD R11, R24, R30.reuse, RZ ;  /* 0x0000001e180ba224 */ /* 0x080fe200078e02ff */
[----:B------:R-:W-:Y:S01]  /*2880*/  @!P1 LEA.HI.X R9, R20, R7, R21, 0x3, P5 ;  /* 0x0000000714099211 */ /* 0x000fe200028f1c15 */
[----:B------:R-:W-:Y:S02]  /*2890*/  @!P2 IMAD.MOV.U32 R2, RZ, RZ, R6 ;  /* 0x000000ffff02a224 */ /* 0x000fe400078e0006 */
[----:B------:R-:W-:Y:S02]  /*28a0*/  @!P2 IMAD.MOV.U32 R3, RZ, RZ, R7 ;  /* 0x000000ffff03a224 */ /* 0x000fe400078e0007 */
[----:B------:R-:W-:-:S03]  /*28b0*/  @!P0 IMAD R25, R25, R30, RZ ;  /* 0x0000001e19198224 */ /* 0x000fc600078e02ff */
[----:B------:R1:W-:Y:S04]  /*28c0*/  @!P2 STG.E.U8 desc[UR38][R2.64], R11 ;  /* 0x0000000b0200a986 */ /* 0x0003e8000c101126 */
[----:B------:R1:W-:Y:S04]  /*28d0*/  @!P0 STG.E.U8 desc[UR38][R6.64+0x1], R25 ;  /* 0x0000011906008986 */ /* 0x0003e8000c101126 */
[----:B------:R1:W-:Y:S04]  /*28e0*/  @!P3 STG.E.U8 desc[UR38][R4.64], R13 ;  /* 0x0000000d0400b986 */ /* 0x0003e8000c101126 */
[----:B------:R1:W-:Y:S02]  /*28f0*/  @!P1 STG.E.U8 desc[UR38][R8.64+0x1], R27 ;  /* 0x0000011b08009986 */ /* 0x0003e4000c101126 */
.L_x_41:
[----:B------:R-:W-:Y:S05]  /*2900*/  BSYNC B0 ;  /* 0x0000000000007941 */ /* 0x000fea0003800000 */
.L_x_33:
[----:B------:R-:W-:Y:S01]  /*2910*/  IADD3 R18, P0, R18, UR36, RZ ;  /* 0x0000002412127c10 */ /* 0x000fe2000ff1e0ff */
[----:B------:R-:W-:Y:S01]  /*2920*/  ULDC.64 UR4, c[0x0][0x650] ;  /* 0x0001940000047ab9 */ /* 0x000fe20000000a00 */
[----:B012---:R-:W-:Y:S01]  /*2930*/  PRMT R2, RZ, 0x7610, R2 ;  /* 0x00007610ff027816 */ /* 0x007fe20000000002 */
[----:B------:R-:W-:Y:S01]  /*2940*/  IMAD.MOV.U32 R41, RZ, RZ, -0x1 ;  /* 0xffffffffff297424 */ /* 0x000fe200078e00ff */
[----:B------:R-:W-:Y:S01]  /*2950*/  IADD3.X R19, R19, UR42, RZ, P0, !PT ;  /* 0x0000002a13137c10 */ /* 0x000fe200087fe4ff */
[----:B------:R-:W-:Y:S01]  /*2960*/  IMAD.MOV.U32 R43, RZ, RZ, -0x1 ;  /* 0xffffffffff2b7424 */ /* 0x000fe200078e00ff */
[----:B------:R-:W-:-:S04]  /*2970*/  ISETP.GE.U32.AND P0, PT, R18, UR4, PT ;  /* 0x0000000412007c0c */ /* 0x000fc8000bf06070 */
[----:B------:R-:W-:-:S13]  /*2980*/  ISETP.GE.U32.AND.EX P0, PT, R19, UR5, PT, P0 ;  /* 0x0000000513007c0c */ /* 0x000fda000bf06100 */
[----:B------:R-:W-:Y:S05]  /*2990*/  @P0 BRA `(.L_x_42) ;  /* 0x0000000400580947 */ /* 0x000fea0003800000 */
[----:B------:R-:W0:Y:S01]  /*29a0*/  LDC.64 R8, c[0x0][0x628] ;  /* 0x00018a00ff087b82 */ /* 0x000e220000000a00 */
[----:B------:R-:W1:Y:S01]  /*29b0*/  S2R R10, SR_CTAID.X ;  /* 0x00000000000a7919 */ /* 0x000e620000002500 */
[----:B------:R-:W-:Y:S02]  /*29c0*/  IMAD.MOV.U32 R6, RZ, RZ, R18 ;  /* 0x000000ffff067224 */ /* 0x000fe400078e0012 */
[----:B------:R-:W-:Y:S01]  /*29d0*/  IMAD.MOV.U32 R7, RZ, RZ, R19 ;  /* 0x000000ffff077224 */ /* 0x000fe200078e0013 */
[----:B------:R-:W2:Y:S03]  /*29e0*/  S2R R14, SR_CTAID.Y ;  /* 0x00000000000e7919 */ /* 0x000ea60000002600 */
[----:B------:R-:W3:Y:S08]  /*29f0*/  LDC R0, c[0x0][0x630] ;  /* 0x00018c00ff007b82 */ /* 0x000ef00000000800 */
[----:B------:R-:W4:Y:S01]  /*2a00*/  LDC.64 R12, c[0x0][0x620] ;  /* 0x00018800ff0c7b82 */ /* 0x000f220000000a00 */
[----:B0-----:R-:W-:-:S04]  /*2a10*/  ISETP.NE.U32.AND P0, PT, R8, RZ, PT ;  /* 0x000000ff0800720c */ /* 0x001fc80003f05070 */
[----:B------:R-:W-:-:S13]  /*2a20*/  ISETP.NE.AND.EX P0, PT, R9, RZ, PT, P0 ;  /* 0x000000ff0900720c */ /* 0x000fda0003f05300 */
[----:B-1234-:R-:W-:Y:S05]  /*2a30*/  @!P0 BRA `(.L_x_43) ;  /* 0x0000000000288947 */ /* 0x01efea0003800000 */
        /* <DEDUP_REMOVED lines=10> */
.L_x_43:
[-CC-:B------:R-:W-:Y:S01]  /*2ae0*/  SHF.R.U64 R43, R6, R0.reuse, R7.reuse ;  /* 0x00000000062b7219 */ /* 0x180fe20000001207 */
[----:B------:R-:W0:Y:S01]  /*2af0*/  LDC.64 R26, c[0x0][0x640] ;  /* 0x00019000ff1a7b82 */ /* 0x000e220000000a00 */
[----:B------:R-:W-:Y:S01]  /*2b00*/  SHF.R.U32.HI R0, RZ, R0, R7 ;  /* 0x00000000ff007219 */ /* 0x000fe20000011607 */
[----:B------:R-:W-:Y:S01]  /*2b10*/  ULDC UR4, c[0x0][0x150] ;  /* 0x0000540000047ab9 */ /* 0x000fe20000000800 */
[----:B------:R-:W-:Y:S02]  /*2b20*/  IADD3 R5, P0, RZ, -R43, RZ ;  /* 0x8000002bff057210 */ /* 0x000fe40007f1e0ff */
[----:B------:R-:W-:-:S03]  /*2b30*/  I2FP.F32.U32 R6, R10 ;  /* 0x0000000a00067245 */ /* 0x000fc60000201000 */
[----:B------:R-:W1:Y:S01]  /*2b40*/  LDC R4, c[0x0][0x618] ;  /* 0x00018600ff047b82 */ /* 0x000e620000000800 */
[----:B------:R-:W-:Y:S02]  /*2b50*/  IMAD.X R7, RZ, RZ, ~R0, P0 ;  /* 0x000000ffff077224 */ /* 0x000fe400000e0e00 */
[----:B------:R-:W-:Y:S01]  /*2b60*/  FMUL R6, R6, UR4 ;  /* 0x0000000406067c20 */ /* 0x000fe20008400000 */
[----:B------:R-:W-:Y:S01]  /*2b70*/  IMAD.WIDE.U32 R2, R5, R12, R18 ;  /* 0x0000000c05027225 */ /* 0x000fe200078e0012 */
[----:B------:R-:W-:-:S03]  /*2b80*/  ULDC UR4, c[0x0][0x154] ;  /* 0x0000550000047ab9 */ /* 0x000fc60000000800 */
[----:B------:R-:W-:Y:S01]  /*2b90*/  IMAD R0, R7, R12, RZ ;  /* 0x0000000c07007224 */ /* 0x000fe200078e02ff */
[----:B------:R-:W2:Y:S01]  /*2ba0*/  LDC R20, c[0x0][0x608] ;  /* 0x00018200ff147b82 */ /* 0x000ea20000000800 */
[----:B------:R-:W3:Y:S02]  /*2bb0*/  F2I.U32.TRUNC.NTZ R6, R6 ;  /* 0x0000000600067305 */ /* 0x000ee4000020f000 */
[----:B------:R-:W-:Y:S01]  /*2bc0*/  IMAD R5, R5, R13, R0 ;  /* 0x0000000d05057224 */ /* 0x000fe200078e0200 */
[----:B------:R-:W-:-:S03]  /*2bd0*/  I2FP.F32.U32 R0, R14 ;  /* 0x0000000e00007245 */ /* 0x000fc60000201000 */
[----:B------:R-:W-:Y:S01]  /*2be0*/  IMAD.IADD R3, R3, 0x1, R5 ;  /* 0x0000000103037824 */ /* 0x000fe200078e0205 */
[----:B------:R-:W4:Y:S01]  /*2bf0*/  LDC R24, c[0x0][0x658] ;  /* 0x00019600ff187b82 */ /* 0x000f220000000800 */
[----:B0-----:R-:W-:Y:S01]  /*2c00*/  ISETP.NE.U32.AND P0, PT, R26, RZ, PT ;  /* 0x000000ff1a00720c */ /* 0x001fe20003f05070 */
[----:B------:R-:W-:-:S03]  /*2c10*/  IMAD.MOV.U32 R5, RZ, RZ, 0x1 ;  /* 0x00000001ff057424 */ /* 0x000fc600078e00ff */
[----:B------:R-:W-:-:S03]  /*2c20*/  ISETP.NE.AND.EX P0, PT, R27, RZ, PT, P0 ;  /* 0x000000ff1b00720c */ /* 0x000fc60003f05300 */
[----:B------:R-:W0:Y:S01]  /*2c30*/  LDC R7, c[0x0][0x144] ;  /* 0x00005100ff077b82 */ /* 0x000e220000000800 */
[-CC-:B-1----:R-:W-:Y:S01]  /*2c40*/  SHF.R.U64 R8, R2, R4.reuse, R3.reuse ;  /* 0x0000000402087219 */ /* 0x182fe20000001203 */
[----:B---3--:R-:W-:Y:S01]  /*2c50*/  IMAD.MOV R6, RZ, RZ, -R6 ;  /* 0x000000ffff067224 */ /* 0x008fe200078e0a06 */
[----:B------:R-:W-:Y:S01]  /*2c60*/  SHF.R.U32.HI R3, RZ, R4, R3 ;  /* 0x00000004ff037219 */ /* 0x000fe20000011603 */
[----:B------:R-:W-:-:S04]  /*2c70*/  FMUL R4, R0, UR4 ;  /* 0x0000000400047c20 */ /* 0x000fc80008400000 */
[----:B------:R-:W1:Y:S01]  /*2c80*/  LDC R13, c[0x0][0x148] ;  /* 0x00005200ff0d7b82 */ /* 0x000e620000000800 */
[----:B------:R3:W0:Y:S01]  /*2c90*/  F2I.U32.TRUNC.NTZ R12, R4 ;  /* 0x00000004000c7305 */ /* 0x000622000020f000 */
[-CC-:B--2---:R-:W-:Y:S02]  /*2ca0*/  SHF.R.U64 R0, R8, R20.reuse, R3.reuse ;  /* 0x0000001408007219 */ /* 0x184fe40000001203 */
[----:B------:R-:W-:-:S04]  /*2cb0*/  SHF.R.U32.HI R3, RZ, R20, R3 ;  /* 0x00000014ff037219 */ /* 0x000fc80000011603 */
[----:B------:R-:W2:Y:S01]  /*2cc0*/  LDC R25, c[0x0][0x648] ;  /* 0x00019200ff197b82 */ /* 0x000ea20000000800 */
[-CC-:B----4-:R-:W-:Y:S02]  /*2cd0*/  SHF.R.U64 R11, R0, R24.reuse, R3.reuse ;  /* 0x00000018000b7219 */ /* 0x190fe40000001203 */
[-C--:B------:R-:W-:Y:S02]  /*2ce0*/  SHF.R.U32.HI R3, RZ, R24.reuse, R3 ;  /* 0x00000018ff037219 */ /* 0x080fe40000011603 */
[----:B------:R-:W-:Y:S01]  /*2cf0*/  SHF.L.U32 R24, R5, R24, RZ ;  /* 0x0000001805187219 */ /* 0x000fe200000006ff */
[----:B------:R-:W-:Y:S02]  /*2d00*/  IMAD.MOV.U32 R2, RZ, RZ, R11 ;  /* 0x000000ffff027224 */ /* 0x000fe400078e000b */
[----:B------:R-:W4:Y:S01]  /*2d10*/  LDC R39, c[0x0][0x638] ;  /* 0x00018e00ff277b82 */ /* 0x000f220000000800 */
[----:B0-----:R-:W-:-:S07]  /*2d20*/  IMAD R15, R7, R6, R10 ;  /* 0x00000006070f7224 */ /* 0x001fce00078e020a */
[----:B------:R-:W0:Y:S08]  /*2d30*/  LDC R40, c[0x0][0x610] ;  /* 0x00018400ff287b82 */ /* 0x000e300000000800 */
[----:B------:R-:W0:Y:S01]  /*2d40*/  LDC R21, c[0x0][0x600] ;  /* 0x00018000ff157b82 */ /* 0x000e220000000800 */
[----:B-123--:R-:W-:Y:S05]  /*2d50*/  @!P0 BRA `(.L_x_44) ;  /* 0x0000000000288947 */ /* 0x00efea0003800000 */
[----:B------:R-:W1:Y:S02]  /*2d60*/  LDC R2, c[0x0][0x64c] ;  /* 0x00019300ff027b82 */ /* 0x000e640000000800 */
[----:B-1----:R-:W-:-:S05]  /*2d70*/  IADD3 R7, P0, R11, R2, RZ ;  /* 0x000000020b077210 */ /* 0x002fca0007f1e0ff */
        /* <DEDUP_REMOVED lines=8> */
.L_x_44:
[----:B------:R-:W-:Y:S01]  /*2e00*/  ISETP.NE.AND P0, PT, R17, 0x1, PT ;  /* 0x000000011100780c */ /* 0x000fe20003f05270 */
[----:B0-----:R-:W-:Y:S01]  /*2e10*/  VIADD R5, R21, 0xffffffff ;  /* 0xffffffff15057836 */ /* 0x001fe20000000000 */
[----:B------:R-:W-:Y:S01]  /*2e20*/  SHF.R.U64 R3, R2, R25, R3 ;  /* 0x0000001902037219 */ /* 0x000fe20000001203 */
[----:B------:R-:W-:Y:S01]  /*2e30*/  IMAD.MOV R12, RZ, RZ, -R12 ;  /* 0x000000ffff0c7224 */ /* 0x000fe200078e0a0c */
[----:B------:R-:W-:Y:S02]  /*2e40*/  LOP3.LUT R0, R0, R35, RZ, 0xc0, !PT ;  /* 0x0000002300007212 */ /* 0x000fe400078ec0ff */
[----:B------:R-:W-:Y:S01]  /*2e50*/  LOP3.LUT R2, R8, R5, RZ, 0xc0, !PT ;  /* 0x0000000508027212 */ /* 0x000fe200078ec0ff */
[----:B------:R-:W-:Y:S02]  /*2e60*/  IMAD.MOV R4, RZ, RZ, -R3 ;  /* 0x000000ffff047224 */ /* 0x000fe400078e0a03 */
[----:B------:R-:W-:Y:S02]  /*2e70*/  IMAD R0, R24, R3, R0 ;  /* 0x0000000318007224 */ /* 0x000fe400078e0200 */
[----:B----4-:R-:W-:-:S02]  /*2e80*/  IMAD R3, R4, R39, R11 ;  /* 0x0000002704037224 */ /* 0x010fc400078e020b */
[----:B------:R-:W-:Y:S02]  /*2e90*/  @P0 IMAD R15, R13, R12, R14 ;  /* 0x0000000c0d0f0224 */ /* 0x000fe400078e020e */
[----:B------:R-:W-:Y:S02]  /*2ea0*/  IMAD R3, R3, R21, R2 ;  /* 0x0000001503037224 */ /* 0x000fe400078e0202 */
[----:B------:R-:W-:Y:S02]  /*2eb0*/  IMAD R0, R0, R40, R15 ;  /* 0x0000002800007224 */ /* 0x000fe400078e020f */
[----:B------:R-:W-:-:S03]  /*2ec0*/  IMAD.MOV.U32 R4, RZ, RZ, 0x1 ;  /* 0x00000001ff047424 */ /* 0x000fc600078e00ff */
[----:B------:R-:W-:Y:S02]  /*2ed0*/  SEL R41, R3, R0, !P0 ;  /* 0x0000000003297207 */ /* 0x000fe40004000000 */
[----:B------:R-:W-:Y:S02]  /*2ee0*/  PRMT R2, R4, 0x7610, R2 ;  /* 0x0000761004027816 */ /* 0x000fe40000000002 */
[----:B------:R-:W-:-:S07]  /*2ef0*/  SEL R0, R0, R3, !P0 ;  /* 0x0000000300007207 */ /* 0x000fce0004000000 */
.L_x_42:
[----:B------:R-:W-:Y:S01]  /*2f00*/  LOP3.LUT P0, RZ, R2, 0xff, RZ, 0xc0, !PT ;  /* 0x000000ff02ff7812 */ /* 0x000fe2000780c0ff */
[----:B------:R-:W-:-:S12]  /*2f10*/  IMAD.MOV.U32 R39, RZ, RZ, R0 ;  /* 0x000000ffff277224 */ /* 0x000fd800078e0000 */
[----:B------:R-:W-:Y:S05]  /*2f20*/  @P0 BRA `(.L_x_45) ;  /* 0xffffffe4008c0947 */ /* 0x000fea000383ffff */
[----:B------:R-:W-:Y:S05]  /*2f30*/  EXIT ;  /* 0x000000000000794d */ /* 0x000fea0003800000 */
.L_x_8:
        /* <DEDUP_REMOVED lines=26> */
.L_x_47:
[----:B------:R-:W0:Y:S01]  /*30e0*/  LDC.64 R32, c[0x0][0x640] ;  /* 0x00019000ff207b82 */ /* 0x000e220000000a00 */
[-CC-:B------:R-:W-:Y:S02]  /*30f0*/  SHF.R.U64 R22, R12, R20.reuse, R13.reuse ;  /* 0x000000140c167219 */ /* 0x180fe4000000120d */
[----:B------:R-:W-:Y:S02]  /*3100*/  SHF.R.U32.HI R3, RZ, R20, R13 ;  /* 0x00000014ff037219 */ /* 0x000fe4000001160d */
[----:B------:R-:W-:-:S03]  /*3110*/  IADD3 R11, P0, RZ, -R22, RZ ;  /* 0x80000016ff0b7210 */ /* 0x000fc60007f1e0ff */
[----:B------:R-:W1:Y:S02]  /*3120*/  LDC R12, c[0x0][0x618] ;  /* 0x00018600ff0c7b82 */ /* 0x000e640000000800 */
[----:B------:R-:W-:Y:S02]  /*3130*/  IMAD.X R3, RZ, RZ, ~R3, P0 ;  /* 0x000000ffff037224 */ /* 0x000fe400000e0e03 */
[----:B------:R-:W-:-:S04]  /*3140*/  IMAD.WIDE.U32 R8, R11, R26, R18 ;  /* 0x0000001a0b087225 */ /* 0x000fc800078e0012 */
[----:B------:R-:W2:Y:S01]  /*3150*/  LDC R28, c[0x0][0x608] ;  /* 0x00018200ff1c7b82 */ /* 0x000ea20000000800 */
[----:B------:R-:W-:-:S04]  /*3160*/  IMAD R10, R3, R26, RZ ;  /* 0x0000001a030a7224 */ /* 0x000fc800078e02ff */
[----:B------:R-:W-:Y:S02]  /*3170*/  IMAD R3, R11, R27, R10 ;  /* 0x0000001b0b037224 */ /* 0x000fe400078e020a */
[----:B------:R-:W-:Y:S01]  /*3180*/  IMAD.MOV.U32 R27, RZ, RZ, 0x1 ;  /* 0x00000001ff1b7424 */ /* 0x000fe200078e00ff */
[----:B------:R-:W3:Y:S01]  /*3190*/  LDC R30, c[0x0][0x658] ;  /* 0x00019600ff1e7b82 */ /* 0x000ee20000000800 */
[----:B------:R-:W-:Y:S01]  /*31a0*/  IMAD.IADD R3, R9, 0x1, R3 ;  /* 0x0000000109037824 */ /* 0x000fe200078e0203 */
[----:B0-----:R-:W-:Y:S01]  /*31b0*/  ISETP.NE.U32.AND P0, PT, R32, RZ, PT ;  /* 0x000000ff2000720c */ /* 0x001fe20003f05070 */
[----:B------:R-:W-:-:S03]  /*31c0*/  IMAD.MOV.U32 R9, RZ, RZ, -0x1 ;  /* 0xffffffffff097424 */ /* 0x000fc600078e00ff */
        /* <DEDUP_REMOVED lines=8> */
[-C--:B---3--:R-:W-:Y:S02]  /*3250*/  SHF.L.U32 R8, R9, R30.reuse, RZ ;  /* 0x0000001e09087219 */ /* 0x088fe400000006ff */
[--C-:B------:R-:W-:Y:S02]  /*3260*/  SHF.R.U64 R26, R20, R30, R3.reuse ;  /* 0x0000001e141a7219 */ /* 0x100fe40000001203 */
[----:B------:R-:W-:Y:S02]  /*3270*/  LOP3.LUT R29, RZ, R8, RZ, 0x33, !PT ;  /* 0x00000008ff1d7212 */ /* 0x000fe400078e33ff */
[----:B------:R-:W-:Y:S01]  /*3280*/  SHF.R.U32.HI R9, RZ, R30, R3 ;  /* 0x0000001eff097219 */ /* 0x000fe20000011603 */
[----:B------:R-:W3:Y:S01]  /*3290*/  LDC R31, c[0x0][0x610] ;  /* 0x00018400ff1f7b82 */ /* 0x000ee20000000800 */
[----:B------:R-:W-:Y:S01]  /*32a0*/  IMAD.MOV.U32 R8, RZ, RZ, R26 ;  /* 0x000000ffff087224 */ /* 0x000fe200078e001a */
[----:B------:R-:W-:Y:S06]  /*32b0*/  @!P0 BRA `(.L_x_48) ;  /* 0x0000000000288947 */ /* 0x000fec0003800000 */
        /* <DEDUP_REMOVED lines=10> */
.L_x_48:
[----:B------:R-:W-:Y:S01]  /*3360*/  ISETP.NE.AND P0, PT, R17, 0x1, PT ;  /* 0x000000011100780c */ /* 0x000fe20003f05270 */
[----:B0-----:R-:W-:Y:S01]  /*3370*/  VIADD R11, R21, 0xffffffff ;  /* 0xffffffff150b7836 */ /* 0x001fe20000000000 */
[----:B-1----:R-:W-:Y:S02]  /*3380*/  SHF.R.U64 R8, R8, R23, R9 ;  /* 0x0000001708087219 */ /* 0x002fe40000001209 */
[----:B------:R-:W-:Y:S02]  /*3390*/  SHF.L.U32 R5, R27, R30, RZ ;  /* 0x0000001e1b057219 */ /* 0x000fe400000006ff */
[----:B------:R-:W-:Y:S01]  /*33a0*/  LOP3.LUT R3, R20, R29, RZ, 0xc0, !PT ;  /* 0x0000001d14037212 */ /* 0x000fe200078ec0ff */
[----:B------:R-:W-:Y:S01]  /*33b0*/  IMAD.MOV R9, RZ, RZ, -R8 ;  /* 0x000000ffff097224 */ /* 0x000fe200078e0a08 */
[----:B------:R-:W-:-:S03]  /*33c0*/  LOP3.LUT R14, R14, R11, RZ, 0xc0, !PT ;  /* 0x0000000b0e0e7212 */ /* 0x000fc600078ec0ff */
[----:B------:R-:W-:Y:S02]  /*33d0*/  IMAD R5, R5, R8, R3 ;  /* 0x0000000805057224 */ /* 0x000fe400078e0203 */
[----:B------:R-:W-:Y:S02]  /*33e0*/  @P0 IMAD R6, R7, R24, R4 ;  /* 0x0000001807060224 */ /* 0x000fe400078e0204 */
[----:B--2---:R-:W-:Y:S02]  /*33f0*/  IMAD R3, R9, R25, R26 ;  /* 0x0000001909037224 */ /* 0x004fe400078e021a */
[----:B---3--:R-:W-:Y:S02]  /*3400*/  IMAD R6, R5, R31, R6 ;  /* 0x0000001f05067224 */ /* 0x008fe400078e0206 */
[----:B------:R-:W-:Y:S02]  /*3410*/  IMAD R3, R3, R21, R14 ;  /* 0x0000001503037224 */ /* 0x000fe400078e020e */
[----:B------:R-:W-:-:S03]  /*3420*/  IMAD.MOV.U32 R8, RZ, RZ, 0x1 ;  /* 0x00000001ff087424 */ /* 0x000fc600078e00ff */
[----:B------:R-:W-:Y:S02]  /*3430*/  SEL R20, R3, R6, !P0 ;  /* 0x0000000603147207 */ /* 0x000fe40004000000 */
[----:B------:R-:W-:Y:S01]  /*3440*/  SEL R21, R6, R3, !P0 ;  /* 0x0000000306157207 */ /* 0x000fe20004000000 */
[----:B------:R-:W-:-:S07]  /*3450*/  IMAD.MOV.U32 R3, RZ, RZ, R22 ;  /* 0x000000ffff037224 */ /* 0x000fce00078e0016 */
.L_x_46:
[----:B------:R-:W-:-:S08]  /*3460*/  NOP ;  /* 0x0000000000007918 */ /* 0x000fd00000000000 */
[----:B------:R-:W0:-:S00]  /*3470*/  USETMAXREG.DEALLOC.CTAPOOL 0x28 ;  /* 0x00000028000079c8 */ /* 0x000e0000080e0500 */
[----:B0-----:R-:W-:-:S13]  /*3480*/  ISETP.NE.AND P0, PT, R2, RZ, PT ;  /* 0x000000ff0200720c */ /* 0x001fda0003f05270 */
[----:B------:R-:W-:Y:S05]  /*3490*/  @P0 EXIT ;  /* 0x000000000000094d */ /* 0x000fea0003800000 */
[----:B------:R-:W-:Y:S01]  /*34a0*/  LOP3.LUT P0, RZ, R8, 0xff, RZ, 0xc0, !PT ;  /* 0x000000ff08ff7812 */ /* 0x000fe2000780c0ff */
[----:B------:R-:W-:Y:S02]  /*34b0*/  IMAD.MOV.U32 R6, RZ, RZ, 0x1 ;  /* 0x00000001ff067424 */ /* 0x000fe400078e00ff */
[----:B------:R-:W-:-:S10]  /*34c0*/  IMAD.MOV.U32 R7, RZ, RZ, RZ ;  /* 0x000000ffff077224 */ /* 0x000fd400078e00ff */
[----:B------:R-:W-:Y:S05]  /*34d0*/  @!P0 BRA `(.L_x_49) ;  /* 0x0000000c00348947 */ /* 0x000fea0003800000 */
[----:B------:R-:W0:Y:S01]  /*34e0*/  LDC R2, c[0x0][0x28c] ;  /* 0x0000a300ff027b82 */ /* 0x000e220000000800 */
[----:B------:R-:W1:Y:S01]  /*34f0*/  S2R R11, SR_CgaCtaId ;  /* 0x00000000000b7919 */ /* 0x000e620000008800 */
[----:B------:R-:W-:Y:S01]  /*3500*/  ULDC UR5, c[0x0][0x658] ;  /* 0x0001960000057ab9 */ /* 0x000fe20000000800 */
[----:B------:R-:W-:Y:S01]  /*3510*/  UMOV UR6, 0xffffffff ;  /* 0xffffffff00067882 */ /* 0x000fe20000000000 */
[----:B------:R-:W-:Y:S01]  /*3520*/  BSSY B0, `(.L_x_49) ;  /* 0x00000c8000007945 */ /* 0x000fe20003800000 */
[----:B------:R-:W-:Y:S01]  /*3530*/  USHF.L.U32 UR6, UR6, UR5, URZ ;  /* 0x0000000506067299 */ /* 0x000fe2000800063f */
[----:B------:R-:W-:Y:S01]  /*3540*/  IMAD.MOV.U32 R9, RZ, RZ, 0x1 ;  /* 0x00000001ff097424 */ /* 0x000fe200078e00ff */
[----:B------:R-:W-:Y:S01]  /*3550*/  LOP3.LUT R8, R16, 0x2, RZ, 0xfc, !PT ;  /* 0x0000000210087812 */ /* 0x000fe200078efcff */
[----:B------:R-:W-:Y:S01]  /*3560*/  IMAD.MOV.U32 R6, RZ, RZ, 0x1 ;  /* 0x00000001ff067424 */ /* 0x000fe200078e00ff */
[----:B------:R-:W-:Y:S01]  /*3570*/  ULDC UR4, c[0x0][0x600] ;  /* 0x0001800000047ab9 */ /* 0x000fe20000000800 */
[----:B------:R-:W-:Y:S01]  /*3580*/  IMAD.MOV.U32 R7, RZ, RZ, RZ ;  /* 0x000000ffff077224 */ /* 0x000fe200078e00ff */
[----:B------:R-:W-:Y:S01]  /*3590*/  UMOV UR7, 0x1 ;  /* 0x0000000100077882 */ /* 0x000fe20000000000 */
[----:B------:R-:W-:-:S02]  /*35a0*/  UIADD3 UR15, UR4, -0x1, URZ ;  /* 0xffffffff040f7890 */ /* 0x000fc4000fffe03f */
[----:B------:R-:W-:Y:S02]  /*35b0*/  USHF.L.U32 UR17, UR7, UR5, URZ ;  /* 0x0000000507117299 */ /* 0x000fe4000800063f */
[----:B------:R-:W-:Y:S01]  /*35c0*/  ULOP3.LUT UR16, URZ, UR6, URZ, 0x33, !UPT ;  /* 0x000000063f107292 */ /* 0x000fe2000f8e333f */
[----:B------:R-:W-:Y:S01]  /*35d0*/  ULDC.64 UR20, c[0x0][0x198] ;  /* 0x0000660000147ab9 */ /* 0x000fe20000000a00 */
[----:B0-----:R-:W-:-:S05]  /*35e0*/  VIADD R2, R2, 0x7f ;  /* 0x0000007f02027836 */ /* 0x001fca0000000000 */
[----:B------:R-:W-:-:S04]  /*35f0*/  SHF.R.S32.HI R5, RZ, 0x1f, R2 ;  /* 0x0000001fff057819 */ /* 0x000fc80000011402 */
[----:B------:R-:W-:Y:S01]  /*3600*/  LEA.HI R5, R5, R2, RZ, 0x7 ;  /* 0x0000000205057211 */ /* 0x000fe200078f38ff */
[C---:B-1----:R-:W-:Y:S02]  /*3610*/  IMAD.SHL.U32 R2, R11.reuse, 0x200, RZ ;  /* 0x000002000b027824 */ /* 0x042fe400078e00ff */
[----:B------:R-:W-:Y:S01]  /*3620*/  IMAD.SHL.U32 R11, R11, 0x4, RZ ;  /* 0x000000040b0b7824 */ /* 0x000fe200078e00ff */
[----:B------:R-:W-:Y:S02]  /*3630*/  SHF.R.S32.HI R10, RZ, 0x7, R5 ;  /* 0x00000007ff0a7819 */ /* 0x000fe40000011405 */
[----:B------:R-:W-:Y:S02]  /*3640*/  LOP3.LUT R2, R2, 0x200, RZ, 0xc0, !PT ;  /* 0x0000020002027812 */ /* 0x000fe400078ec0ff */
[----:B------:R-:W-:Y:S01]  /*3650*/  LOP3.LUT R11, R11, 0x4, RZ, 0xc0, !PT ;  /* 0x000000040b0b7812 */ /* 0x000fe200078ec0ff */
[----:B------:R-:W-:Y:S01]  /*3660*/  VIADD R13, R10, 0x1 ;  /* 0x000000010a0d7836 */ /* 0x000fe20000000000 */
[----:B------:R-:W-:-:S07]  /*3670*/  LOP3.LUT R12, R2, 0x34180, RZ, 0xfc, !PT ;  /* 0x00034180020c7812 */ /* 0x000fce00078efcff */
.L_x_60:
[----:B------:R-:W-:-:S03]  /*3680*/  UMOV UR4, 0xffffffff ;  /* 0xffffffff00047882 */ /* 0x000fc60000000000 */
[----:B------:R-:W-:Y:S05]  /*3690*/  BRA.DIV UR4, `(.L_x_50) ;  /* 0x0000001204f07947 */ /* 0x000fea000b800000 */
[----:B------:R-:W-:-:S13]  /*36a0*/  ELECT P6, URZ, PT ;  /* 0x00000000003f782f */ /* 0x000fda00038c0000 */
.L_x_80:
[----:B------:R-:W0:Y:S01]  /*36b0*/  LDC R2, c[0x0][0x28c] ;  /* 0x0000a300ff027b82 */ /* 0x000e220000000800 */
[----:B------:R-:W-:Y:S01]  /*36c0*/  BSSY B1, `(.L_x_51) ;  /* 0x0000038000017945 */ /* 0x000fe20003800000 */
[----:B0-----:R-:W-:-:S13]  /*36d0*/  ISETP.LT.OR P6, PT, R2, 0x1, !P6 ;  /* 0x000000010200780c */ /* 0x001fda00077c1670 */
[----:B------:R-:W-:Y:S05]  /*36e0*/  @P6 BRA `(.L_x_52) ;  /* 0x0000000000d46947 */ /* 0x000fea0003800000 */
[----:B------:R-:W-:Y:S02]  /*36f0*/  IMAD R20, R20, 0x8, R11 ;  /* 0x0000000814147824 */ /* 0x000fe400078e020b */
[----:B------:R-:W-:Y:S02]  /*3700*/  IMAD.SHL.U32 R21, R21, 0x80, RZ ;  /* 0x0000008015157824 */ /* 0x000fe400078e00ff */
[----:B------:R-:W-:Y:S02]  /*3710*/  IMAD.MOV.U32 R24, RZ, RZ, RZ ;  /* 0x000000ffff187224 */ /* 0x000fe400078e00ff */
[----:B------:R-:W-:Y:S02]  /*3720*/  IMAD.MOV.U32 R2, RZ, RZ, R13 ;  /* 0x000000ffff027224 */ /* 0x000fe400078e000d */
[----:B------:R-:W-:Y:S02]  /*3730*/  IMAD.MOV.U32 R4, RZ, RZ, R6 ;  /* 0x000000ffff047224 */ /* 0x000fe400078e0006 */
[----:B------:R-:W-:-:S07]  /*3740*/  IMAD.MOV.U32 R5, RZ, RZ, R7 ;  /* 0x000000ffff057224 */ /* 0x000fce00078e0007 */
.L_x_55:
[----:B------:R-:W0:Y:S01]  /*3750*/  S2R R15, SR_CgaCtaId ;  /* 0x00000000000f7919 */ /* 0x000e220000008800 */
[----:B------:R-:W-:Y:S02]  /*3760*/  MOV R14, 0x400 ;  /* 0x00000400000e7802 */ /* 0x000fe40000000f00 */
[----:B------:R-:W-:Y:S02]  /*3770*/  ISETP.NE.AND P1, PT, R0, RZ, PT ;  /* 0x000000ff0000720c */ /* 0x000fe40003f25270 */
[----:B0-----:R-:W-:Y:S02]  /*3780*/  LEA R22, R15, R14, 0x18 ;  /* 0x0000000e0f167211 */ /* 0x001fe400078ec0ff */
[----:B------:R-:W-:-:S09]  /*3790*/  SHF.L.U32 R14, R4, 0x1f, RZ ;  /* 0x0000001f040e7819 */ /* 0x000fd200000006ff */
[----:B------:R-:W0:Y:S01]  /*37a0*/  @!P1 LDC R15, c[0x0][0x500] ;  /* 0x00014000ff0f9b82 */ /* 0x000e220000000800 */
[----:B------:R-:W-:-:S04]  /*37b0*/  IMAD R23, R5, 0x8, R22 ;  /* 0x0000000805177824 */ /* 0x000fc800078e0216 */
[----:B------:R-:W1:Y:S02]  /*37c0*/  SYNCS.PHASECHK.TRANS64.TRYWAIT P0, [R23+URZ+0x68], R14 ;  /* 0x0000680e170075a7 */ /* 0x000e64000800017f */
[----:B-1----:R-:W-:Y:S05]  /*37d0*/  @!P0 BRA `(.L_x_53) ;  /* 0x0000001000c08947 */ /* 0x002fea0003800000 */
.L_x_81:
[----:B-1----:R-:W-:Y:S01]  /*37e0*/  PRMT R14, R8, 0x9910, RZ ;  /* 0x00009910080e7816 */ /* 0x002fe200000000ff */
[----:B0-----:R0:W-:Y:S03]  /*37f0*/  @!P1 SYNCS.ARRIVE.TRANS64 RZ, [R23+URZ], R15 ;  /* 0x0000000f17ff99a7 */ /* 0x0011e6000800003f */
[----:B------:R-:W-:-:S13]  /*3800*/  ISETP.NE.AND P0, PT, R14, 0x2, PT ;  /* 0x000000020e00780c */ /* 0x000fda0003f05270 */
[----:B0-----:R-:W-:Y:S05]  /*3810*/  @P0 BRA `(.L_x_54) ;  /* 0x0000000000040947 */ /* 0x001fea0003800000 */
[----:B------:R-:W-:Y:S01]  /*3820*/  BPT.TRAP 0x1 ;  /* 0x000000040000795c */ /* 0x000fe20000300000 */
.L_x_54:
[----:B------:R-:W-:Y:S01]  /*3830*/  R2UR UR13, R22 ;  /* 0x00000000160d72ca */ /* 0x000fe200000e0000 */
[----:B------:R-:W-:Y:S01]  /*3840*/  IMAD R22, R5, 0x4000, R22 ;  /* 0x0000400005167824 */ /* 0x000fe200078e0216 */
[----:B------:R-:W-:Y:S01]  /*3850*/  R2UR UR9, R23 ;  /* 0x00000000170972ca */ /* 0x000fe200000e0000 */
[C---:B------:R-:W-:Y:S01]  /*3860*/  IMAD R14, R5.reuse, 0x400, R12 ;  /* 0x00000400050e7824 */ /* 0x040fe200078e020c */
[----:B------:R-:W-:Y:S01]  /*3870*/  UIADD3 UR4, UP0, UR20, 0xf0, URZ ;  /* 0x000000f014047890 */ /* 0x000fe2000ff1e03f */
[----:B------:R-:W-:Y:S01]  /*3880*/  VIADD R2, R2, 0xffffffff ;  /* 0xffffffff02027836 */ /* 0x000fe20000000000 */
[----:B------:R-:W-:Y:S01]  /*3890*/  R2UR UR5, R22 ;  /* 0x00000000160572ca */ /* 0x000fe200000e0000 */
[----:B------:R-:W-:Y:S01]  /*38a0*/  UIADD3 UR22, UP1, UR20, 0x1f0, URZ ;  /* 0x000001f014167890 */ /* 0x000fe2000ff3e03f */
[----:B------:R-:W-:Y:S01]  /*38b0*/  R2UR UR8, R14 ;  /* 0x000000000e0872ca */ /* 0x000fe200000e0000 */
[----:B------:R-:W-:Y:S01]  /*38c0*/  VIADD R5, R5, 0x1 ;  /* 0x0000000105057836 */ /* 0x000fe20000000000 */
[----:B------:R-:W-:Y:S01]  /*38d0*/  R2UR UR11, R21 ;  /* 0x00000000150b72ca */ /* 0x000fe200000e0000 */
[----:B------:R-:W-:Y:S01]  /*38e0*/  UIADD3.X UR23, URZ, UR21, URZ, UP1, !UPT ;  /* 0x000000153f177290 */ /* 0x000fe20008ffe43f */
[----:B------:R-:W-:Y:S01]  /*38f0*/  R2UR UR10, R24 ;  /* 0x00000000180a72ca */ /* 0x000fe200000e0000 */
[----:B------:R-:W-:Y:S01]  /*3900*/  UMOV UR6, 0x0 ;  /* 0x0000000000067882 */ /* 0x000fe20000000000 */
[----:B------:R-:W-:Y:S01]  /*3910*/  R2UR UR12, R3 ;  /* 0x00000000030c72ca */ /* 0x000fe200000e0000 */
[----:B------:R-:W-:Y:S01]  /*3920*/  UMOV UR7, 0x10000000 ;  /* 0x1000000000077882 */ /* 0x000fe20000000000 */
[----:B------:R-:W-:Y:S01]  /*3930*/  R2UR UR18, R20 ;  /* 0x00000000141272ca */ /* 0x000fe200000e0000 */
[----:B------:R-:W-:Y:S01]  /*3940*/  UMOV UR19, 0x30000 ;  /* 0x0003000000137882 */ /* 0x000fe20000000000 */
[----:B------:R-:W-:Y:S01]  /*3950*/  ISETP.GT.AND P1, PT, R2, 0x1, PT ;  /* 0x000000010200780c */ /* 0x000fe20003f24270 */
[----:B------:R-:W-:Y:S01]  /*3960*/  UIADD3 UR14, UR5, 0x180, URZ ;  /* 0x00000180050e7890 */ /* 0x000fe2000fffe03f */
[----:B------:R-:W-:Y:S01]  /*3970*/  ISETP.NE.AND P0, PT, R5, 0xd, PT ;  /* 0x0000000d0500780c */ /* 0x000fe20003f05270 */
[----:B------:R-:W-:Y:S01]  /*3980*/  UIADD3.X UR5, URZ, UR21, URZ, UP0, !UPT ;  /* 0x000000153f057290 */ /* 0x000fe200087fe43f */
[----:B------:R-:W-:Y:S01]  /*3990*/  VIADD R24, R24, 0x80 ;  /* 0x0000008018187836 */ /* 0x000fe20000000000 */
[----:B------:R-:W-:Y:S01]  /*39a0*/  UIADD3 UR13, UR13, UR8, URZ ;  /* 0x000000080d0d7290 */ /* 0x000fe2000fffe03f */
[----:B------:R-:W-:-:S02]  /*39b0*/  SEL R15, RZ, 0x1, P0 ;  /* 0x00000001ff0f7807 */ /* 0x000fc40000000000 */
[----:B------:R-:W-:Y:S01]  /*39c0*/  UMOV UR8, UR14 ;  /* 0x0000000e00087c82 */ /* 0x000fe20008000000 */
[----:B------:R-:W-:Y:S02]  /*39d0*/  SEL R5, R5, RZ, P0 ;  /* 0x000000ff05057207 */ /* 0x000fe40000000000 */
[----:B------:R-:W-:Y:S01]  /*39e0*/  LOP3.LUT R4, R4, R15, RZ, 0x3c, !PT ;  /* 0x0000000f04047212 */ /* 0x000fe200078e3cff */
[----:B------:R0:W-:Y:S02]  /*39f0*/  UTMALDG.3D [UR8], [UR4], desc[UR6] ;  /* 0x00000608040075b4 */ /* 0x0001e40008011000 */
[----:B0-----:R-:W-:Y:S01]  /*3a00*/  UMOV UR11, UR18 ;  /* 0x00000012000b7c82 */ /* 0x001fe20008000000 */
[----:B------:R-:W-:Y:S02]  /*3a10*/  UMOV UR8, UR13 ;  /* 0x0000000d00087c82 */ /* 0x000fe40008000000 */
[----:B------:R0:W-:Y:S02]  /*3a20*/  UTMALDG.3D.MULTICAST [UR8], [UR22], UR19, desc[UR6] ;  /* 0x00000608160073b4 */ /* 0x0001e40008011813 */
[----:B0-----:R-:W-:Y:S05]  /*3a30*/  @P1 BRA `(.L_x_55) ;  /* 0xfffffffc00441947 */ /* 0x001fea000383ffff */
.L_x_52:
[----:B------:R-:W-:Y:S05]  /*3a40*/  BSYNC B1 ;  /* 0x0000000000017941 */ /* 0x000fea0003800000 */
.L_x_51:
[----:B------:R-:W-:Y:S01]  /*3a50*/  LOP3.LUT P1, RZ, R9, 0xff, RZ, 0xc0, !PT ;  /* 0x000000ff09ff7812 */ /* 0x000fe2000782c0ff */
[C---:B------:R-:W-:Y:S01]  /*3a60*/  IMAD.IADD R4, R10.reuse, 0x1, R7 ;  /* 0x000000010a047824 */ /* 0x040fe200078e0207 */
[----:B------:R-:W-:Y:S01]  /*3a70*/  ULDC.64 UR4, c[0x0][0x650] ;  /* 0x0001940000047ab9 */ /* 0x000fe20000000a00 */
[----:B------:R-:W-:Y:S01]  /*3a80*/  ISETP.GE.U32.AND P2, PT, R10, 0xd, PT ;  /* 0x0000000d0a00780c */ /* 0x000fe20003f46070 */
[----:B------:R-:W-:Y:S01]  /*3a90*/  BSSY B1, `(.L_x_56) ;  /* 0x000006e000017945 */ /* 0x000fe20003800000 */
[----:B------:R-:W-:Y:S01]  /*3aa0*/  IMAD.MOV.U32 R21, RZ, RZ, -0x1 ;  /* 0xffffffffff157424 */ /* 0x000fe200078e00ff */
[----:B------:R-:W-:Y:S01]  /*3ab0*/  ISETP.GT.U32.AND P0, PT, R4, 0xc, PT ;  /* 0x0000000c0400780c */ /* 0x000fe20003f04070 */
[----:B------:R-:W-:Y:S01]  /*3ac0*/  IMAD.MOV.U32 R20, RZ, RZ, -0x1 ;  /* 0xffffffffff147424 */ /* 0x000fe200078e00ff */
[----:B------:R-:W-:Y:S02]  /*3ad0*/  PRMT R9, RZ, 0x7610, R9 ;  /* 0x00007610ff097816 */ /* 0x000fe40000000009 */
[----:B------:R-:W-:-:S03]  /*3ae0*/  ISETP.LT.U32.AND P0, PT, R10, 0xd, P0 ;  /* 0x0000000d0a00780c */ /* 0x000fc60000701070 */
[----:B------:R-:W0:Y:S01]  /*3af0*/  @P1 S2R R3, SR_CgaCtaId ;  /* 0x0000000000031919 */ /* 0x000e220000008800 */
[----:B------:R-:W-:-:S04]  /*3b00*/  @P1 MOV R2, 0x400 ;  /* 0x0000040000021802 */ /* 0x000fc80000000f00 */
[----:B0-----:R-:W-:Y:S01]  /*3b10*/  @P1 LEA R5, R3, R2, 0x18 ;  /* 0x0000000203051211 */ /* 0x001fe200078ec0ff */
[----:B------:R-:W-:-:S03]  /*3b20*/  IMAD.WIDE.U32 R2, R4, 0x4ec4ec4f, RZ ;  /* 0x4ec4ec4f04027825 */ /* 0x000fc600078e00ff */
[----:B------:R0:W-:Y:S01]  /*3b30*/  @P1 SYNCS.ARRIVE.TRANS64.A1T0 RZ, [R5+URZ+0xe8], RZ ;  /* 0x0000e8ff05ff19a7 */ /* 0x0001e2000810003f */
[----:B------:R-:W-:Y:S02]  /*3b40*/  IADD3 R18, P1, R18, UR36, RZ ;  /* 0x0000002412127c10 */ /* 0x000fe4000ff3e0ff */
[----:B------:R-:W-:Y:S02]  /*3b50*/  PRMT R2, RZ, 0x7610, R2 ;  /* 0x00007610ff027816 */ /* 0x000fe40000000002 */
[----:B------:R-:W-:Y:S02]  /*3b60*/  IADD3.X R19, R19, UR42, RZ, P1, !PT ;  /* 0x0000002a13137c10 */ /* 0x000fe40008ffe4ff */
[----:B0-----:R-:W-:Y:S02]  /*3b70*/  SHF.R.U32.HI R5, RZ, 0x2, R3 ;  /* 0x00000002ff057819 */ /* 0x001fe40000011603 */
[----:B------:R-:W-:Y:S02]  /*3b80*/  SEL R3, RZ, 0x1, !P0 ;  /* 0x00000001ff037807 */ /* 0x000fe40004000000 */
[----:B------:R-:W-:Y:S01]  /*3b90*/  ISETP.GE.U32.AND P0, PT, R18, UR4, PT ;  /* 0x0000000412007c0c */ /* 0x000fe2000bf06070 */
[----:B------:R-:W-:Y:S01]  /*3ba0*/  IMAD R7, R5, -0xd, R4 ;  /* 0xfffffff305077824 */ /* 0x000fe200078e0204 */
[----:B------:R-:W-:Y:S01]  /*3bb0*/  LOP3.LUT R6, R6, R3, RZ, 0x3c, !PT ;  /* 0x0000000306067212 */ /* 0x000fe200078e3cff */
[----:B------:R-:W-:Y:S01]  /*3bc0*/  IMAD.MOV.U32 R3, RZ, RZ, -0x1 ;  /* 0xffffffffff037424 */ /* 0x000fe200078e00ff */
[----:B------:R-:W-:-:S02]  /*3bd0*/  ISETP.GE.U32.AND.EX P0, PT, R19, UR5, PT, P0 ;  /* 0x0000000513007c0c */ /* 0x000fc4000bf06100 */
[----:B------:R-:W-:-:S11]  /*3be0*/  @P2 LOP3.LUT R6, R6, 0x1, R5, 0x78, !PT ;  /* 0x0000000106062812 */ /* 0x000fd600078e7805 */
[----:B------:R-:W-:Y:S05]  /*3bf0*/  @P0 BRA `(.L_x_57) ;  /* 0x00000004005c0947 */ /* 0x000fea0003800000 */
[----:B------:R-:W0:Y:S01]  /*3c00*/  S2R R15, SR_CTAID.X ;  /* 0x00000000000f7919 */ /* 0x000e220000002500 */
[----:B------:R-:W-:Y:S01]  /*3c10*/  ULDC.64 UR4, c[0x0][0x628] ;  /* 0x00018a0000047ab9 */ /* 0x000fe20000000a00 */
[----:B------:R-:W-:Y:S01]  /*3c20*/  ULDC UR7, c[0x0][0x630] ;  /* 0x00018c0000077ab9 */ /* 0x000fe20000000800 */
[----:B------:R-:W-:Y:S01]  /*3c30*/  ISETP.NE.U32.AND P0, PT, RZ, UR4, PT ;  /* 0x00000004ff007c0c */ /* 0x000fe2000bf05070 */
[----:B------:R-:W1:Y:S01]  /*3c40*/  S2R R20, SR_CTAID.Y ;  /* 0x0000000000147919 */ /* 0x000e620000002600 */
[----:B------:R-:W-:Y:S01]  /*3c50*/  ULDC UR8, c[0x0][0x150] ;  /* 0x0000540000087ab9 */ /* 0x000fe20000000800 */
[----:B------:R-:W-:Y:S01]  /*3c60*/  IMAD.MOV.U32 R2, RZ, RZ, R18 ;  /* 0x000000ffff027224 */ /* 0x000fe200078e0012 */
[----:B------:R-:W-:Y:S01]  /*3c70*/  ISETP.NE.AND.EX P0, PT, RZ, UR5, PT, P0 ;  /* 0x00000005ff007c0c */ /* 0x000fe2000bf05300 */
[----:B------:R-:W-:Y:S01]  /*3c80*/  IMAD.MOV.U32 R3, RZ, RZ, R19 ;  /* 0x000000ffff037224 */ /* 0x000fe200078e0013 */
[----:B0-----:R-:W-:-:S11]  /*3c90*/  I2FP.F32.U32 R22, R15 ;  /* 0x0000000f00167245 */ /* 0x001fd60000201000 */
[----:B------:R-:W-:Y:S05]  /*3ca0*/  @!P0 BRA `(.L_x_58) ;  /* 0x0000000000288947 */ /* 0x000fea0003800000 */
[----:B------:R-:W-:Y:S02]  /*3cb0*/  ULDC UR6, c[0x0][0x634] ;  /* 0x00018d0000067ab9 */ /* 0x000fe40000000800 */
[----:B------:R-:W-:-:S05]  /*3cc0*/  IADD3 R3, P0, R18, UR6, RZ ;  /* 0x0000000612037c10 */ /* 0x000fca000ff1e0ff */
[----:B------:R-:W-:-:S04]  /*3cd0*/  IMAD.X R21, RZ, RZ, R19, P0 ;  /* 0x000000ffff157224 */ /* 0x000fc800000e0613 */
[----:B------:R-:W-:-:S04]  /*3ce0*/  IMAD.WIDE.U32 R4, R21, UR4, RZ ;  /* 0x0000000415047c25 */ /* 0x000fc8000f8e00ff */
[----:B------:R-:W-:-:S04]  /*3cf0*/  IMAD.WIDE.U32 R4, P0, R3, UR5, R4 ;  /* 0x0000000503047c25 */ /* 0x000fc8000f800004 */
[----:B------:R-:W-:-:S04]  /*3d00*/  IMAD.WIDE.U32 R2, R3, UR4, RZ ;  /* 0x0000000403027c25 */ /* 0x000fc8000f8e00ff */
[----:B------:R-:W-:Y:S01]  /*3d10*/  IMAD.MOV.U32 R2, RZ, RZ, R5 ;  /* 0x000000ffff027224 */ /* 0x000fe200078e0005 */
[----:B------:R-:W-:Y:S01]  /*3d20*/  IADD3 RZ, P1, R3, R4, RZ ;  /* 0x0000000403ff7210 */ /* 0x000fe20007f3e0ff */
[----:B------:R-:W-:-:S04]  /*3d30*/  IMAD.X R3, RZ, RZ, RZ, P0 ;  /* 0x000000ffff037224 */ /* 0x000fc800000e06ff */
[----:B------:R-:W-:-:S08]  /*3d40*/  IMAD.WIDE.U32.X R2, R21, UR5, R2, P1 ;  /* 0x0000000515027c25 */ /* 0x000fd000088e0402 */
.L_x_58:
[--C-:B------:R-:W-:Y:S01]  /*3d50*/  SHF.R.U64 R14, R2, UR7, R3.reuse ;  /* 0x00000007020e7c19 */ /* 0x100fe20008001203 */
[----:B------:R-:W-:Y:S01]  /*3d60*/  FMUL R22, R22, UR8 ;  /* 0x0000000816167c20 */ /* 0x000fe20008400000 */
[----:B------:R-:W-:Y:S01]  /*3d70*/  SHF.R.U32.HI R2, RZ, UR7, R3 ;  /* 0x00000007ff027c19 */ /* 0x000fe20008011603 */
[----:B------:R-:W0:Y:S01]  /*3d80*/  LDC R4, c[0x0][0x144] ;  /* 0x00005100ff047b82 */ /* 0x000e220000000800 */
[----:B------:R-:W-:Y:S01]  /*3d90*/  IADD3 R21, P0, RZ, -R14, RZ ;  /* 0x8000000eff157210 */ /* 0x000fe20007f1e0ff */
[----:B------:R-:W-:Y:S01]  /*3da0*/  ULDC.64 UR4, c[0x0][0x620] ;  /* 0x0001880000047ab9 */ /* 0x000fe20000000a00 */
[----:B-1----:R-:W-:Y:S01]  /*3db0*/  I2FP.F32.U32 R3, R20 ;  /* 0x0000001400037245 */ /* 0x002fe20000201000 */
[----:B------:R-:W-:Y:S01]  /*3dc0*/  ULDC UR6, c[0x0][0x154] ;  /* 0x0000550000067ab9 */ /* 0x000fe20000000800 */
[----:B------:R-:W1:Y:S01]  /*3dd0*/  F2I.U32.TRUNC.NTZ R22, R22 ;  /* 0x0000001600167305 */ /* 0x000e62000020f000 */
[----:B------:R-:W-:Y:S01]  /*3de0*/  IMAD.X R2, RZ, RZ, ~R2, P0 ;  /* 0x000000ffff027224 */ /* 0x000fe200000e0e02 */
[----:B------:R-:W-:Y:S01]  /*3df0*/  ISETP.NE.AND P2, PT, R17, 0x1, PT ;  /* 0x000000011100780c */ /* 0x000fe20003f45270 */
[----:B------:R-:W-:Y:S01]  /*3e00*/  FMUL R23, R3, UR6 ;  /* 0x0000000603177c20 */ /* 0x000fe20008400000 */
[----:B------:R-:W2:Y:S01]  /*3e10*/  LDC R25, c[0x0][0x148] ;  /* 0x00005200ff197b82 */ /* 0x000ea20000000800 */
[----:B------:R-:W-:Y:S01]  /*3e20*/  IMAD R2, R2, UR4, RZ ;  /* 0x0000000402027c24 */ /* 0x000fe2000f8e02ff */
[----:B------:R-:W-:Y:S01]  /*3e30*/  ULDC.64 UR6, c[0x0][0x640] ;  /* 0x0001900000067ab9 */ /* 0x000fe20000000a00 */
[----:B------:R-:W-:Y:S01]  /*3e40*/  IMAD.MOV.U32 R3, RZ, RZ, R19 ;  /* 0x000000ffff037224 */ /* 0x000fe200078e0013 */
[----:B------:R-:W-:Y:S01]  /*3e50*/  ISETP.NE.U32.AND P0, PT, RZ, UR6, PT ;  /* 0x00000006ff007c0c */ /* 0x000fe2000bf05070 */
[----:B------:R-:W-:Y:S01]  /*3e60*/  IMAD R5, R21, UR5, R2 ;  /* 0x0000000515057c24 */ /* 0x000fe2000f8e0202 */
[----:B------:R-:W3:Y:S01]  /*3e70*/  F2I.U32.TRUNC.NTZ R23, R23 ;  /* 0x0000001700177305 */ /* 0x000ee2000020f000 */
[----:B------:R-:W-:Y:S01]  /*3e80*/  IMAD.MOV.U32 R2, RZ, RZ, R18 ;  /* 0x000000ffff027224 */ /* 0x000fe200078e0012 */
[----:B------:R-:W-:-:S03]  /*3e90*/  ISETP.NE.AND.EX P0, PT, RZ, UR7, PT, P0 ;  /* 0x00000007ff007c0c */ /* 0x000fc6000bf05300 */
[----:B------:R-:W-:Y:S01]  /*3ea0*/  IMAD.WIDE.U32 R2, R21, UR4, R2 ;  /* 0x0000000415027c25 */ /* 0x000fe2000f8e0002 */
[----:B------:R-:W-:-:S03]  /*3eb0*/  ULDC UR4, c[0x0][0x618] ;  /* 0x0001860000047ab9 */ /* 0x000fc60000000800 */
[----:B------:R-:W-:Y:S02]  /*3ec0*/  IMAD.IADD R3, R3, 0x1, R5 ;  /* 0x0000000103037824 */ /* 0x000fe400078e0205 */
[----:B-1----:R-:W-:-:S03]  /*3ed0*/  IMAD.MOV R22, RZ, RZ, -R22 ;  /* 0x000000ffff167224 */ /* 0x002fc600078e0a16 */
[----:B------:R-:W-:Y:S01]  /*3ee0*/  SHF.R.U64 R21, R2, UR4, R3 ;  /* 0x0000000402157c19 */ /* 0x000fe20008001203 */
[----:B0-----:R-:W-:Y:S01]  /*3ef0*/  IMAD R15, R4, R22, R15 ;  /* 0x00000016040f7224 */ /* 0x001fe200078e020f */
[----:B------:R-:W-:Y:S01]  /*3f00*/  SHF.R.U32.HI R2, RZ, UR4, R3 ;  /* 0x00000004ff027c19 */ /* 0x000fe20008011603 */
[----:B------:R-:W-:Y:S01]  /*3f10*/  ULDC UR4, c[0x0][0x608] ;  /* 0x0001820000047ab9 */ /* 0x000fe20000000800 */
[----:B---3--:R-:W-:Y:S02]  /*3f20*/  IMAD.MOV R4, RZ, RZ, -R23 ;  /* 0x000000ffff047224 */ /* 0x008fe400078e0a17 */
[--C-:B------:R-:W-:Y:S02]  /*3f30*/  SHF.R.U64 R22, R21, UR4, R2.reuse ;  /* 0x0000000415167c19 */ /* 0x100fe40008001202 */
[----:B------:R-:W-:Y:S01]  /*3f40*/  SHF.R.U32.HI R3, RZ, UR4, R2 ;  /* 0x00000004ff037c19 */ /* 0x000fe20008011602 */
[----:B------:R-:W-:Y:S01]  /*3f50*/  ULDC UR4, c[0x0][0x658] ;  /* 0x0001960000047ab9 */ /* 0x000fe20000000800 */
[----:B--2---:R-:W-:-:S02]  /*3f60*/  @P2 IMAD R15, R25, R4, R20 ;  /* 0x00000004190f2224 */ /* 0x004fc400078e0214 */
[--C-:B------:R-:W-:Y:S02]  /*3f70*/  SHF.R.U64 R20, R22, UR4, R3.reuse ;  /* 0x0000000416147c19 */ /* 0x100fe40008001203 */
[----:B------:R-:W-:-:S03]  /*3f80*/  SHF.R.U32.HI R23, RZ, UR4, R3 ;  /* 0x00000004ff177c19 */ /* 0x000fc60008011603 */
[----:B------:R-:W-:Y:S02]  /*3f90*/  IMAD.MOV.U32 R4, RZ, RZ, R20 ;  /* 0x000000ffff047224 */ /* 0x000fe400078e0014 */
[----:B------:R-:W-:Y:S01]  /*3fa0*/  IMAD.MOV.U32 R3, RZ, RZ, R23 ;  /* 0x000000ffff037224 */ /* 0x000fe200078e0017 */
[----:B------:R-:W-:Y:S06]  /*3fb0*/  @!P0 BRA `(.L_x_59) ;  /* 0x00000000002c8947 */ /* 0x000fec0003800000 */
        /* <DEDUP_REMOVED lines=9> */
[----:B------:R-:W-:-:S04]  /*4050*/  IMAD.WIDE.U32.X R2, R23, UR7, R2, P1 ;  /* 0x0000000717027c25 */ /* 0x000fc800088e0402 */
[----:B------:R-:W-:-:S07]  /*4060*/  IMAD.MOV.U32 R4, RZ, RZ, R2 ;  /* 0x000000ffff047224 */ /* 0x000fce00078e0002 */
.L_x_59:
[----:B------:R-:W-:Y:S01]  /*4070*/  ULDC UR4, c[0x0][0x648] ;  /* 0x0001920000047ab9 */ /* 0x000fe20000000800 */
[----:B------:R-:W-:Y:S01]  /*4080*/  LOP3.LUT R2, R22, UR16, RZ, 0xc0, !PT ;  /* 0x0000001016027c12 */ /* 0x000fe2000f8ec0ff */
[----:B------:R-:W-:Y:S01]  /*4090*/  ULDC UR5, c[0x0][0x610] ;  /* 0x0001840000057ab9 */ /* 0x000fe20000000800 */
[----:B------:R-:W-:Y:S01]  /*40a0*/  SHF.R.U64 R3, R4, UR4, R3 ;  /* 0x0000000404037c19 */ /* 0x000fe20008001203 */
[----:B------:R-:W-:Y:S01]  /*40b0*/  ULDC UR4, c[0x0][0x638] ;  /* 0x00018e0000047ab9 */ /* 0x000fe20000000800 */
[----:B------:R-:W-:-:S03]  /*40c0*/  LOP3.LUT R21, R21, UR15, RZ, 0xc0, !PT ;  /* 0x0000000f15157c12 */ /* 0x000fc6000f8ec0ff */
[----:B------:R-:W-:Y:S02]  /*40d0*/  IMAD.MOV R5, RZ, RZ, -R3 ;  /* 0x000000ffff057224 */ /* 0x000fe400078e0a03 */
[----:B------:R-:W-:Y:S02]  /*40e0*/  IMAD R2, R3, UR17, R2 ;  /* 0x0000001103027c24 */ /* 0x000fe4000f8e0202 */
[----:B------:R-:W-:Y:S01]  /*40f0*/  IMAD R20, R5, UR4, R20 ;  /* 0x0000000405147c24 */ /* 0x000fe2000f8e0214 */
[----:B------:R-:W-:Y:S01]  /*4100*/  ULDC UR4, c[0x0][0x600] ;  /* 0x0001800000047ab9 */ /* 0x000fe20000000800 */
[----:B------:R-:W-:Y:S02]  /*4110*/  IMAD R15, R2, UR5, R15 ;  /* 0x00000005020f7c24 */ /* 0x000fe4000f8e020f */
[----:B------:R-:W-:Y:S02]  /*4120*/  IMAD R4, R20, UR4, R21 ;  /* 0x0000000414047c24 */ /* 0x000fe4000f8e0215 */
[----:B------:R-:W-:-:S02]  /*4130*/  IMAD.MOV.U32 R2, RZ, RZ, 0x1 ;  /* 0x00000001ff027424 */ /* 0x000fc400078e00ff */
[----:B------:R-:W-:Y:S01]  /*4140*/  IMAD.MOV.U32 R3, RZ, RZ, R14 ;  /* 0x000000ffff037224 */ /* 0x000fe200078e000e */
[----:B------:R-:W-:Y:S02]  /*4150*/  SEL R20, R4, R15, !P2 ;  /* 0x0000000f04147207 */ /* 0x000fe40005000000 */
[----:B------:R-:W-:-:S07]  /*4160*/  SEL R21, R15, R4, !P2 ;  /* 0x000000040f157207 */ /* 0x000fce0005000000 */
.L_x_57:
[----:B------:R-:W-:Y:S05]  /*4170*/  BSYNC B1 ;  /* 0x0000000000017941 */ /* 0x000fea0003800000 */
.L_x_56:
[----:B------:R-:W-:-:S13]  /*4180*/  LOP3.LUT P0, RZ, R2, 0xff, RZ, 0xc0, !PT ;  /* 0x000000ff02ff7812 */ /* 0x000fda000780c0ff */
[----:B------:R-:W-:Y:S05]  /*4190*/  @P0 BRA `(.L_x_60) ;  /* 0xfffffff400380947 */ /* 0x000fea000383ffff */
[----:B------:R-:W-:Y:S05]  /*41a0*/  BSYNC B0 ;  /* 0x0000000000007941 */ /* 0x000fea0003800000 */
.L_x_49:
[----:B------:R-:W-:-:S03]  /*41b0*/  UMOV UR4, 0xffffffff ;  /* 0xffffffff00047882 */ /* 0x000fc60000000000 */
[----:B------:R-:W-:Y:S05]  /*41c0*/  BRA.DIV UR4, `(.L_x_61) ;  /* 0x0000000a04587947 */ /* 0x000fea000b800000 */
[----:B------:R-:W-:-:S13]  /*41d0*/  ELECT P6, URZ, PT ;  /* 0x00000000003f782f */ /* 0x000fda00038c0000 */
.L_x_84:
[----:B------:R-:W-:Y:S04]  /*41e0*/  BSSY B0, `(.L_x_62) ;  /* 0x000007c000007945 */ /* 0x000fe80003800000 */
[----:B------:R-:W-:Y:S05]  /*41f0*/  @!P6 BRA `(.L_x_63) ;  /* 0x0000000400e8e947 */ /* 0x000fea0003800000 */
[----:B------:R-:W-:-:S04]  /*4200*/  LOP3.LUT R16, R16, 0x2, RZ, 0xfc, !PT ;  /* 0x0000000210107812 */ /* 0x000fc800078efcff */
[----:B------:R-:W-:-:S13]  /*4210*/  ISETP.NE.AND P0, PT, R16, 0x3, PT ;  /* 0x000000031000780c */ /* 0x000fda0003f05270 */
[----:B------:R-:W-:Y:S05]  /*4220*/  @!P0 BRA `(.L_x_64) ;  /* 0x0000000000048947 */ /* 0x000fea0003800000 */
[----:B------:R-:W-:Y:S01]  /*4230*/  BPT.TRAP 0x1 ;  /* 0x000000040000795c */ /* 0x000fe20000300000 */
.L_x_64:
[----:B------:R-:W0:Y:S01]  /*4240*/  S2R R3, SR_CgaCtaId ;  /* 0x0000000000037919 */ /* 0x000e220000008800 */
[----:B------:R-:W-:Y:S02]  /*4250*/  MOV R0, 0x400 ;  /* 0x0000040000007802 */ /* 0x000fe40000000f00 */
[----:B------:R-:W-:Y:S02]  /*4260*/  SHF.L.U32 R2, R6, 0x1f, RZ ;  /* 0x0000001f06027819 */ /* 0x000fe400000006ff */
[----:B0-----:R-:W-:-:S05]  /*4270*/  LEA R0, R3, R0, 0x18 ;  /* 0x0000000003007211 */ /* 0x001fca00078ec0ff */
[----:B------:R-:W-:-:S04]  /*4280*/  VIADD R0, R0, 0x68 ;  /* 0x0000006800007836 */ /* 0x000fc80000000000 */
[C---:B------:R-:W-:Y:S02]  /*4290*/  IMAD R5, R7.reuse, 0x8, R0 ;  /* 0x0000000807057824 */ /* 0x040fe400078e0200 */
[----:B------:R-:W-:Y:S02]  /*42a0*/  VIADD R7, R7, 0x1 ;  /* 0x0000000107077836 */ /* 0x000fe40000000000 */
[----:B------:R-:W0:Y:S03]  /*42b0*/  SYNCS.PHASECHK.TRANS64.TRYWAIT P0, [R5+URZ], R2 ;  /* 0x00000002050075a7 */ /* 0x000e26000800017f */
[----:B------:R-:W-:-:S04]  /*42c0*/  ISETP.NE.AND P1, PT, R7, 0xd, PT ;  /* 0x0000000d0700780c */ /* 0x000fc80003f25270 */
[----:B------:R-:W-:Y:S02]  /*42d0*/  SEL R3, RZ, 0x1, P1 ;  /* 0x00000001ff037807 */ /* 0x000fe40000800000 */
[----:B------:R-:W-:Y:S02]  /*42e0*/  SEL R7, R7, RZ, P1 ;  /* 0x000000ff07077207 */ /* 0x000fe40000800000 */
[----:B------:R-:W-:-:S03]  /*42f0*/  LOP3.LUT R6, R6, R3, RZ, 0x3c, !PT ;  /* 0x0000000306067212 */ /* 0x000fc600078e3cff */
[----:B------:R-:W-:Y:S01]  /*4300*/  IMAD R9, R7, 0x8, R0 ;  /* 0x0000000807097824 */ /* 0x000fe200078e0200 */
[----:B------:R-:W-:Y:S01]  /*4310*/  SHF.L.U32 R4, R6, 0x1f, RZ ;  /* 0x0000001f06047819 */ /* 0x000fe200000006ff */
[----:B0-----:R-:W-:Y:S06]  /*4320*/  @!P0 BRA `(.L_x_65) ;  /* 0x0000000800208947 */ /* 0x001fec0003800000 */
.L_x_85:
[----:B------:R-:W1:Y:S01]  /*4330*/  SYNCS.PHASECHK.TRANS64.TRYWAIT P0, [R9+URZ], R4 ;  /* 0x00000004090075a7 */ /* 0x000e62000800017f */
[----:B0-----:R-:W-:-:S05]  /*4340*/  VIADD R2, R7, 0x1 ;  /* 0x0000000107027836 */ /* 0x001fca0000000000 */
[----:B------:R-:W-:-:S04]  /*4350*/  ISETP.NE.AND P1, PT, R2, 0xd, PT ;  /* 0x0000000d0200780c */ /* 0x000fc80003f25270 */
[----:B------:R-:W-:Y:S02]  /*4360*/  SEL R3, RZ, 0x1, P1 ;  /* 0x00000001ff037807 */ /* 0x000fe40000800000 */
[----:B------:R-:W-:Y:S02]  /*4370*/  SEL R7, R2, RZ, P1 ;  /* 0x000000ff02077207 */ /* 0x000fe40000800000 */
[----:B------:R-:W-:-:S03]  /*4380*/  LOP3.LUT R6, R6, R3, RZ, 0x3c, !PT ;  /* 0x0000000306067212 */ /* 0x000fc600078e3cff */
[----:B------:R-:W-:Y:S01]  /*4390*/  IMAD R8, R7, 0x8, R0 ;  /* 0x0000000807087824 */ /* 0x000fe200078e0200 */
[----:B------:R-:W-:Y:S01]  /*43a0*/  SHF.L.U32 R5, R6, 0x1f, RZ ;  /* 0x0000001f06057819 */ /* 0x000fe200000006ff */
[----:B-1----:R-:W-:Y:S06]  /*43b0*/  @!P0 BRA `(.L_x_66) ;  /* 0x0000000800108947 */ /* 0x002fec0003800000 */
.L_x_86:
[----:B------:R-:W1:Y:S01]  /*43c0*/  SYNCS.PHASECHK.TRANS64.TRYWAIT P0, [R8+URZ], R5 ;  /* 0x00000005080075a7 */ /* 0x000e62000800017f */
[----:B------:R-:W-:-:S05]  /*43d0*/  VIADD R2, R7, 0x1 ;  /* 0x0000000107027836 */ /* 0x000fca0000000000 */
[----:B------:R-:W-:-:S04]  /*43e0*/  ISETP.NE.AND P1, PT, R2, 0xd, PT ;  /* 0x0000000d0200780c */ /* 0x000fc80003f25270 */
[----:B------:R-:W-:Y:S02]  /*43f0*/  SEL R3, RZ, 0x1, P1 ;  /* 0x00000001ff037807 */ /* 0x000fe40000800000 */
[----:B------:R-:W-:Y:S02]  /*4400*/  SEL R7, R2, RZ, P1 ;  /* 0x000000ff02077207 */ /* 0x000fe40000800000 */
[----:B------:R-:W-:-:S03]  /*4410*/  LOP3.LUT R6, R6, R3, RZ, 0x3c, !PT ;  /* 0x0000000306067212 */ /* 0x000fc600078e3cff */
[----:B0-----:R-:W-:Y:S01]  /*4420*/  IMAD R9, R7, 0x8, R0 ;  /* 0x0000000807097824 */ /* 0x001fe200078e0200 */
[----:B------:R-:W-:Y:S01]  /*4430*/  SHF.L.U32 R4, R6, 0x1f, RZ ;  /* 0x0000001f06047819 */ /* 0x000fe200000006ff */
[----:B-1----:R-:W-:Y:S06]  /*4440*/  @!P0 BRA `(.L_x_67) ;  /* 0x0000000800008947 */ /* 0x002fec0003800000 */
.L_x_87:
        /* <DEDUP_REMOVED lines=9> */
.L_x_88:
        /* <DEDUP_REMOVED lines=9> */
.L_x_89:
        /* <DEDUP_REMOVED lines=9> */
.L_x_90:
        /* <DEDUP_REMOVED lines=9> */
.L_x_91:
        /* <DEDUP_REMOVED lines=9> */
.L_x_92:
        /* <DEDUP_REMOVED lines=9> */
.L_x_93:
        /* <DEDUP_REMOVED lines=9> */
.L_x_94:
[----:B------:R-:W1:Y:S01]  /*4840*/  SYNCS.PHASECHK.TRANS64.TRYWAIT P0, [R8+URZ], R5 ;  /* 0x00000005080075a7 */ /* 0x000e62000800017f */
[----:B------:R-:W-:-:S05]  /*4850*/  VIADD R2, R7, 0x1 ;  /* 0x0000000107027836 */ /* 0x000fca0000000000 */
[----:B------:R-:W-:-:S04]  /*4860*/  ISETP.NE.AND P1, PT, R2, 0xd, PT ;  /* 0x0000000d0200780c */ /* 0x000fc80003f25270 */
[----:B------:R-:W-:Y:S02]  /*4870*/  SEL R3, RZ, 0x1, P1 ;  /* 0x00000001ff037807 */ /* 0x000fe40000800000 */
[----:B------:R-:W-:Y:S02]  /*4880*/  SEL R7, R2, RZ, P1 ;  /* 0x000000ff02077207 */ /* 0x000fe40000800000 */
[----:B0-----:R-:W-:-:S03]  /*4890*/  LOP3.LUT R9, R6, R3, RZ, 0x3c, !PT ;  /* 0x0000000306097212 */ /* 0x001fc600078e3cff */
[----:B------:R-:W-:Y:S01]  /*48a0*/  IMAD R11, R7, 0x8, R0 ;  /* 0x00000008070b7824 */ /* 0x000fe200078e0200 */
[----:B------:R-:W-:Y:S01]  /*48b0*/  SHF.L.U32 R6, R9, 0x1f, RZ ;  /* 0x0000001f09067819 */ /* 0x000fe200000006ff */
[----:B-1----:R-:W-:Y:S06]  /*48c0*/  @!P0 BRA `(.L_x_75) ;  /* 0x0000000400808947 */ /* 0x002fec0003800000 */
.L_x_95:
[----:B------:R-:W1:Y:S01]  /*48d0*/  SYNCS.PHASECHK.TRANS64.TRYWAIT P0, [R11+URZ], R6 ;  /* 0x000000060b0075a7 */ /* 0x000e62000800017f */
[----:B------:R-:W-:-:S05]  /*48e0*/  VIADD R2, R7, 0x1 ;  /* 0x0000000107027836 */ /* 0x000fca0000000000 */
[----:B------:R-:W-:-:S04]  /*48f0*/  ISETP.NE.AND P1, PT, R2, 0xd, PT ;  /* 0x0000000d0200780c */ /* 0x000fc80003f25270 */
[----:B------:R-:W-:Y:S02]  /*4900*/  SEL R4, RZ, 0x1, P1 ;  /* 0x00000001ff047807 */ /* 0x000fe40000800000 */
[----:B------:R-:W-:Y:S02]  /*4910*/  SEL R3, R2, RZ, P1 ;  /* 0x000000ff02037207 */ /* 0x000fe40000800000 */
[----:B------:R-:W-:Y:S01]  /*4920*/  LOP3.LUT R4, R9, R4, RZ, 0x3c, !PT ;  /* 0x0000000409047212 */ /* 0x000fe200078e3cff */
[----:B-1----:R-:W-:Y:S06]  /*4930*/  @!P0 BRA `(.L_x_76) ;  /* 0x0000000400788947 */ /* 0x002fec0003800000 */
.L_x_96:
[----:B------:R-:W-:Y:S01]  /*4940*/  IMAD R3, R3, 0x8, R0 ;  /* 0x0000000803037824 */ /* 0x000fe200078e0200 */
[----:B------:R-:W-:-:S07]  /*4950*/  SHF.L.U32 R0, R4, 0x1f, RZ ;  /* 0x0000001f04007819 */ /* 0x000fce00000006ff */
.L_x_77:
[----:B--2---:R2:W3:Y:S02]  /*4960*/  SYNCS.PHASECHK.TRANS64.TRYWAIT P0, [R3+URZ], R0 ;  /* 0x00000000030075a7 */ /* 0x0044e4000800017f */
[----:B---3--:R-:W-:Y:S05]  /*4970*/  @!P0 NANOSLEEP.SYNCS 0x989680 ;  /* 0x009896800000895d */ /* 0x008fea0003900000 */
[----:B------:R-:W3:Y:S02]  /*4980*/  @!P0 SYNCS.PHASECHK.TRANS64 P0, [R3+URZ], R0 ;  /* 0x00000000030085a7 */ /* 0x000ee4000800007f */
[----:B---3--:R-:W-:Y:S05]  /*4990*/  @!P0 BRA `(.L_x_77) ;  /* 0xfffffffc00f08947 */ /* 0x008fea000383ffff */
.L_x_63:
[----:B------:R-:W-:Y:S05]  /*49a0*/  BSYNC B0 ;  /* 0x0000000000007941 */ /* 0x000fea0003800000 */
.L_x_62:
[----:B------:R-:W-:Y:S05]  /*49b0*/  EXIT ;  /* 0x000000000000794d */ /* 0x000fea0003800000 */
.L_x_22:
[----:B-1----:R1:W2:Y:S02]  /*49c0*/  SYNCS.PHASECHK.TRANS64.TRYWAIT P1, [R3+URZ], R0 ;  /* 0x00000000030075a7 */ /* 0x0022a4000802017f */
[----:B--2---:R-:W-:Y:S05]  /*49d0*/  @!P1 NANOSLEEP.SYNCS 0x989680 ;  /* 0x009896800000995d */ /* 0x004fea0003900000 */
[----:B------:R-:W2:Y:S02]  /*49e0*/  @!P1 SYNCS.PHASECHK.TRANS64 P1, [R3+URZ], R0 ;  /* 0x00000000030095a7 */ /* 0x000ea4000802007f */
[----:B--2---:R-:W-:Y:S05]  /*49f0*/  @!P1 BRA `(.L_x_22) ;  /* 0xfffffffc00f09947 */ /* 0x004fea000383ffff */
[----:B------:R-:W-:Y:S05]  /*4a00*/  BRA `(.L_x_21) ;  /* 0xffffffcc00a07947 */ /* 0x000fea000383ffff */
.L_x_27:
[----:B-1----:R1:W2:Y:S02]  /*4a10*/  SYNCS.PHASECHK.TRANS64.TRYWAIT P1, [R3+URZ], R4 ;  /* 0x00000004030075a7 */ /* 0x0022a4000802017f */
[----:B--2---:R-:W-:Y:S05]  /*4a20*/  @!P1 NANOSLEEP.SYNCS 0x989680 ;  /* 0x009896800000995d */ /* 0x004fea0003900000 */
[----:B------:R-:W2:Y:S02]  /*4a30*/  @!P1 SYNCS.PHASECHK.TRANS64 P1, [R3+URZ], R4 ;  /* 0x00000004030095a7 */ /* 0x000ea4000802007f */
[----:B--2---:R-:W-:Y:S05]  /*4a40*/  @!P1 BRA `(.L_x_27) ;  /* 0xfffffffc00f09947 */ /* 0x004fea000383ffff */
[----:B------:R-:W-:Y:S05]  /*4a50*/  BRA `(.L_x_26) ;  /* 0xffffffd0007c7947 */ /* 0x000fea000383ffff */
.L_x_50:
[----:B------:R-:W-:Y:S01]  /*4a60*/  BSSY B1, `(.L_x_78) ;  /* 0x0000006000017945 */ /* 0x000fe20003800000 */
[----:B------:R-:W-:-:S07]  /*4a70*/  IMAD.MOV.U32 R15, RZ, RZ, -0x1 ;  /* 0xffffffffff0f7424 */ /* 0x000fce00078e00ff */
[----:B------:R-:W-:Y:S05]  /*4a80*/  WARPSYNC.COLLECTIVE R15, `(.L_x_79) ;  /* 0x000000000f0c7348 */ /* 0x000fea0003c00000 */
[----:B------:R-:W-:Y:S02]  /*4a90*/  ELECT P6, UR62, PT ;  /* 0x00000000003e782f */ /* 0x000fe400038c0000 */
[----:B------:R-:W-:Y:S01]  /*4aa0*/  MOV R14, UR62 ;  /* 0x0000003e000e7c02 */ /* 0x000fe20008000f00 */
[----:B------:R-:W-:Y:S10]  /*4ab0*/  ENDCOLLECTIVE ;  /* 0x000000000000791b */ /* 0x000ff40003800000 */
.L_x_79:
[----:B------:R-:W-:Y:S05]  /*4ac0*/  BSYNC B1 ;  /* 0x0000000000017941 */ /* 0x000fea0003800000 */
.L_x_78:
[----:B------:R-:W-:Y:S05]  /*4ad0*/  BRA `(.L_x_80) ;  /* 0xffffffe800f47947 */ /* 0x000fea000383ffff */
.L_x_53:
[----:B-1----:R1:W2:Y:S02]  /*4ae0*/  SYNCS.PHASECHK.TRANS64.TRYWAIT P0, [R23+URZ+0x68], R14 ;  /* 0x0000680e170075a7 */ /* 0x0022a4000800017f */
[----:B--2---:R-:W-:Y:S05]  /*4af0*/  @!P0 NANOSLEEP.SYNCS 0x989680 ;  /* 0x009896800000895d */ /* 0x004fea0003900000 */
[----:B------:R-:W2:Y:S02]  /*4b00*/  @!P0 SYNCS.PHASECHK.TRANS64 P0, [R23+URZ+0x68], R14 ;  /* 0x0000680e170085a7 */ /* 0x000ea4000800007f */
[----:B--2---:R-:W-:Y:S05]  /*4b10*/  @!P0 BRA `(.L_x_53) ;  /* 0xfffffffc00f08947 */ /* 0x004fea000383ffff */
[----:B------:R-:W-:Y:S05]  /*4b20*/  BRA `(.L_x_81) ;  /* 0xffffffec002c7947 */ /* 0x000fea000383ffff */
.L_x_61:
[----:B------:R-:W-:Y:S01]  /*4b30*/  BSSY B0, `(.L_x_82) ;  /* 0x0000006000007945 */ /* 0x000fe20003800000 */
[----:B------:R-:W-:-:S07]  /*4b40*/  IMAD.MOV.U32 R15, RZ, RZ, -0x1 ;  /* 0xffffffffff0f7424 */ /* 0x000fce00078e00ff */
[----:B------:R-:W-:Y:S05]  /*4b50*/  WARPSYNC.COLLECTIVE R15, `(.L_x_83) ;  /* 0x000000000f0c7348 */ /* 0x000fea0003c00000 */
[----:B------:R-:W-:Y:S02]  /*4b60*/  ELECT P6, UR62, PT ;  /* 0x00000000003e782f */ /* 0x000fe400038c0000 */
[----:B------:R-:W-:Y:S01]  /*4b70*/  MOV R14, UR62 ;  /* 0x0000003e000e7c02 */ /* 0x000fe20008000f00 */
[----:B------:R-:W-:Y:S10]  /*4b80*/  ENDCOLLECTIVE ;  /* 0x000000000000791b */ /* 0x000ff40003800000 */
.L_x_83:
[----:B------:R-:W-:Y:S05]  /*4b90*/  BSYNC B0 ;  /* 0x0000000000007941 */ /* 0x000fea0003800000 */
.L_x_82:
[----:B------:R-:W-:Y:S05]  /*4ba0*/  BRA `(.L_x_84) ;  /* 0xfffffff4008c7947 */ /* 0x000fea000383ffff */
.L_x_65:
[----:B0-----:R0:W1:Y:S02]  /*4bb0*/  SYNCS.PHASECHK.TRANS64.TRYWAIT P0, [R5+URZ], R2 ;  /* 0x00000002050075a7 */ /* 0x001064000800017f */
[----:B-1----:R-:W-:Y:S05]  /*4bc0*/  @!P0 NANOSLEEP.SYNCS 0x989680 ;  /* 0x009896800000895d */ /* 0x002fea0003900000 */
[----:B------:R-:W1:Y:S02]  /*4bd0*/  @!P0 SYNCS.PHASECHK.TRANS64 P0, [R5+URZ], R2 ;  /* 0x00000002050085a7 */ /* 0x000e64000800007f */
[----:B-1----:R-:W-:Y:S05]  /*4be0*/  @!P0 BRA `(.L_x_65) ;  /* 0xfffffffc00f08947 */ /* 0x002fea000383ffff */
[----:B------:R-:W-:Y:S05]  /*4bf0*/  BRA `(.L_x_85) ;  /* 0xfffffff400cc7947 */ /* 0x000fea000383ffff */
.L_x_66:
[----:B0-----:R0:W1:Y:S02]  /*4c00*/  SYNCS.PHASECHK.TRANS64.TRYWAIT P0, [R9+URZ], R4 ;  /* 0x00000004090075a7 */ /* 0x001064000800017f */
[----:B-1----:R-:W-:Y:S05]  /*4c10*/  @!P0 NANOSLEEP.SYNCS 0x989680 ;  /* 0x009896800000895d */ /* 0x002fea0003900000 */
[----:B------:R-:W1:Y:S02]  /*4c20*/  @!P0 SYNCS.PHASECHK.TRANS64 P0, [R9+URZ], R4 ;  /* 0x00000004090085a7 */ /* 0x000e64000800007f */
[----:B-1----:R-:W-:Y:S05]  /*4c30*/  @!P0 BRA `(.L_x_66) ;  /* 0xfffffffc00f08947 */ /* 0x002fea000383ffff */
[----:B------:R-:W-:Y:S05]  /*4c40*/  BRA `(.L_x_86) ;  /* 0xfffffff400dc7947 */ /* 0x000fea000383ffff */
.L_x_67:
[----:B0-----:R0:W1:Y:S02]  /*4c50*/  SYNCS.PHASECHK.TRANS64.TRYWAIT P0, [R8+URZ], R5 ;  /* 0x00000005080075a7 */ /* 0x001064000800017f */
[----:B-1----:R-:W-:Y:S05]  /*4c60*/  @!P0 NANOSLEEP.SYNCS 0x989680 ;  /* 0x009896800000895d */ /* 0x002fea0003900000 */
[----:B------:R-:W1:Y:S02]  /*4c70*/  @!P0 SYNCS.PHASECHK.TRANS64 P0, [R8+URZ], R5 ;  /* 0x00000005080085a7 */ /* 0x000e64000800007f */
[----:B-1----:R-:W-:Y:S05]  /*4c80*/  @!P0 BRA `(.L_x_67) ;  /* 0xfffffffc00f08947 */ /* 0x002fea000383ffff */
[----:B------:R-:W-:Y:S05]  /*4c90*/  BRA `(.L_x_87) ;  /* 0xfffffff400ec7947 */ /* 0x000fea000383ffff */
.L_x_68:
[----:B0-----:R0:W1:Y:S02]  /*4ca0*/  SYNCS.PHASECHK.TRANS64.TRYWAIT P0, [R9+URZ], R4 ;  /* 0x00000004090075a7 */ /* 0x001064000800017f */
[----:B-1----:R-:W-:Y:S05]  /*4cb0*/  @!P0 NANOSLEEP.SYNCS 0x989680 ;  /* 0x009896800000895d */ /* 0x002fea0003900000 */
[----:B------:R-:W1:Y:S02]  /*4cc0*/  @!P0 SYNCS.PHASECHK.TRANS64 P0, [R9+URZ], R4 ;  /* 0x00000004090085a7 */ /* 0x000e64000800007f */
[----:B-1----:R-:W-:Y:S05]  /*4cd0*/  @!P0 BRA `(.L_x_68) ;  /* 0xfffffffc00f08947 */ /* 0x002fea000383ffff */
[----:B------:R-:W-:Y:S05]  /*4ce0*/  BRA `(.L_x_88) ;  /* 0xfffffff400fc7947 */ /* 0x000fea000383ffff */
.L_x_69:
[----:B0-----:R0:W1:Y:S02]  /*4cf0*/  SYNCS.PHASECHK.TRANS64.TRYWAIT P0, [R8+URZ], R5 ;  /* 0x00000005080075a7 */ /* 0x001064000800017f */
[----:B-1----:R-:W-:Y:S05]  /*4d00*/  @!P0 NANOSLEEP.SYNCS 0x989680 ;  /* 0x009896800000895d */ /* 0x002fea0003900000 */
[----:B------:R-:W1:Y:S02]  /*4d10*/  @!P0 SYNCS.PHASECHK.TRANS64 P0, [R8+URZ], R5 ;  /* 0x00000005080085a7 */ /* 0x000e64000800007f */
[----:B-1----:R-:W-:Y:S05]  /*4d20*/  @!P0 BRA `(.L_x_69) ;  /* 0xfffffffc00f08947 */ /* 0x002fea000383ffff */
[----:B------:R-:W-:Y:S05]  /*4d30*/  BRA `(.L_x_89) ;  /* 0xfffffff8000c7947 */ /* 0x000fea000383ffff */
.L_x_70:
[----:B0-----:R0:W1:Y:S02]  /*4d40*/  SYNCS.PHASECHK.TRANS64.TRYWAIT P0, [R9+URZ], R4 ;  /* 0x00000004090075a7 */ /* 0x001064000800017f */
[----:B-1----:R-:W-:Y:S05]  /*4d50*/  @!P0 NANOSLEEP.SYNCS 0x989680 ;  /* 0x009896800000895d */ /* 0x002fea0003900000 */
[----:B------:R-:W1:Y:S02]  /*4d60*/  @!P0 SYNCS.PHASECHK.TRANS64 P0, [R9+URZ], R4 ;  /* 0x00000004090085a7 */ /* 0x000e64000800007f */
[----:B-1----:R-:W-:Y:S05]  /*4d70*/  @!P0 BRA `(.L_x_70) ;  /* 0xfffffffc00f08947 */ /* 0x002fea000383ffff */
[----:B------:R-:W-:Y:S05]  /*4d80*/  BRA `(.L_x_90) ;  /* 0xfffffff8001c7947 */ /* 0x000fea000383ffff */
.L_x_71:
[----:B0-----:R0:W1:Y:S02]  /*4d90*/  SYNCS.PHASECHK.TRANS64.TRYWAIT P0, [R8+URZ], R5 ;  /* 0x00000005080075a7 */ /* 0x001064000800017f */
[----:B-1----:R-:W-:Y:S05]  /*4da0*/  @!P0 NANOSLEEP.SYNCS 0x989680 ;  /* 0x009896800000895d */ /* 0x002fea0003900000 */
[----:B------:R-:W1:Y:S02]  /*4db0*/  @!P0 SYNCS.PHASECHK.TRANS64 P0, [R8+URZ], R5 ;  /* 0x00000005080085a7 */ /* 0x000e64000800007f */
[----:B-1----:R-:W-:Y:S05]  /*4dc0*/  @!P0 BRA `(.L_x_71) ;  /* 0xfffffffc00f08947 */ /* 0x002fea000383ffff */
[----:B------:R-:W-:Y:S05]  /*4dd0*/  BRA `(.L_x_91) ;  /* 0xfffffff8002c7947 */ /* 0x000fea000383ffff */
.L_x_72:
[----:B0-----:R0:W1:Y:S02]  /*4de0*/  SYNCS.PHASECHK.TRANS64.TRYWAIT P0, [R9+URZ], R4 ;  /* 0x00000004090075a7 */ /* 0x001064000800017f */
[----:B-1----:R-:W-:Y:S05]  /*4df0*/  @!P0 NANOSLEEP.SYNCS 0x989680 ;  /* 0x009896800000895d */ /* 0x002fea0003900000 */
[----:B------:R-:W1:Y:S02]  /*4e00*/  @!P0 SYNCS.PHASECHK.TRANS64 P0, [R9+URZ], R4 ;  /* 0x00000004090085a7 */ /* 0x000e64000800007f */
[----:B-1----:R-:W-:Y:S05]  /*4e10*/  @!P0 BRA `(.L_x_72) ;  /* 0xfffffffc00f08947 */ /* 0x002fea000383ffff */
[----:B------:R-:W-:Y:S05]  /*4e20*/  BRA `(.L_x_92) ;  /* 0xfffffff8003c7947 */ /* 0x000fea000383ffff */
.L_x_73:
[----:B0-----:R0:W1:Y:S02]  /*4e30*/  SYNCS.PHASECHK.TRANS64.TRYWAIT P0, [R8+URZ], R5 ;  /* 0x00000005080075a7 */ /* 0x001064000800017f */
[----:B-1----:R-:W-:Y:S05]  /*4e40*/  @!P0 NANOSLEEP.SYNCS 0x989680 ;  /* 0x009896800000895d */ /* 0x002fea0003900000 */
[----:B------:R-:W1:Y:S02]  /*4e50*/  @!P0 SYNCS.PHASECHK.TRANS64 P0, [R8+URZ], R5 ;  /* 0x00000005080085a7 */ /* 0x000e64000800007f */
[----:B-1----:R-:W-:Y:S05]  /*4e60*/  @!P0 BRA `(.L_x_73) ;  /* 0xfffffffc00f08947 */ /* 0x002fea000383ffff */
[----:B------:R-:W-:Y:S05]  /*4e70*/  BRA `(.L_x_93) ;  /* 0xfffffff8004c7947 */ /* 0x000fea000383ffff */
.L_x_74:
[----:B0-----:R0:W1:Y:S02]  /*4e80*/  SYNCS.PHASECHK.TRANS64.TRYWAIT P0, [R9+URZ], R4 ;  /* 0x00000004090075a7 */ /* 0x001064000800017f */
[----:B-1----:R-:W-:Y:S05]  /*4e90*/  @!P0 NANOSLEEP.SYNCS 0x989680 ;  /* 0x009896800000895d */ /* 0x002fea0003900000 */
[----:B------:R-:W1:Y:S02]  /*4ea0*/  @!P0 SYNCS.PHASECHK.TRANS64 P0, [R9+URZ], R4 ;  /* 0x00000004090085a7 */ /* 0x000e64000800007f */
[----:B-1----:R-:W-:Y:S05]  /*4eb0*/  @!P0 BRA `(.L_x_74) ;  /* 0xfffffffc00f08947 */ /* 0x002fea000383ffff */
[----:B------:R-:W-:Y:S05]  /*4ec0*/  BRA `(.L_x_94) ;  /* 0xfffffff8005c7947 */ /* 0x000fea000383ffff */
.L_x_75:
[----:B0-----:R0:W1:Y:S02]  /*4ed0*/  SYNCS.PHASECHK.TRANS64.TRYWAIT P0, [R8+URZ], R5 ;  /* 0x00000005080075a7 */ /* 0x001064000800017f */
[----:B-1----:R-:W-:Y:S05]  /*4ee0*/  @!P0 NANOSLEEP.SYNCS 0x989680 ;  /* 0x009896800000895d */ /* 0x002fea0003900000 */
[----:B------:R-:W1:Y:S02]  /*4ef0*/  @!P0 SYNCS.PHASECHK.TRANS64 P0, [R8+URZ], R5 ;  /* 0x00000005080085a7 */ /* 0x000e64000800007f */
[----:B-1----:R-:W-:Y:S05]  /*4f00*/  @!P0 BRA `(.L_x_75) ;  /* 0xfffffffc00f08947 */ /* 0x002fea000383ffff */
[----:B------:R-:W-:Y:S05]  /*4f10*/  BRA `(.L_x_95) ;  /* 0xfffffff8006c7947 */ /* 0x000fea000383ffff */
.L_x_76:
[----:B-1----:R1:W2:Y:S02]  /*4f20*/  SYNCS.PHASECHK.TRANS64.TRYWAIT P0, [R11+URZ], R6 ;  /* 0x000000060b0075a7 */ /* 0x0022a4000800017f */
[----:B--2---:R-:W-:Y:S05]  /*4f30*/  @!P0 NANOSLEEP.SYNCS 0x989680 ;  /* 0x009896800000895d */ /* 0x004fea0003900000 */
[----:B------:R-:W2:Y:S02]  /*4f40*/  @!P0 SYNCS.PHASECHK.TRANS64 P0, [R11+URZ], R6 ;  /* 0x000000060b0085a7 */ /* 0x000ea4000800007f */
[----:B--2---:R-:W-:Y:S05]  /*4f50*/  @!P0 BRA `(.L_x_76) ;  /* 0xfffffffc00f08947 */ /* 0x004fea000383ffff */
[----:B------:R-:W-:Y:S05]  /*4f60*/  BRA `(.L_x_96) ;  /* 0xfffffff800747947 */ /* 0x000fea000383ffff */
.L_x_97:
[----:B------:R-:W-:-:S00]  /*4f70*/  BRA `(.L_x_97) ;  /* 0xfffffffc00fc7947 */ /* 0x000fc0000383ffff */
[----:B------:R-:W-:-:S00]  /*4f80*/  NOP ;  /* 0x0000000000007918 */ /* 0x000fc00000000000 */
[----:B------:R-:W-:-:S00]  /*4f90*/  NOP ;  /* 0x0000000000007918 */ /* 0x000fc00000000000 */
[----:B------:R-:W-:-:S00]  /*4fa0*/  NOP ;  /* 0x0000000000007918 */ /* 0x000fc00000000000 */
[----:B------:R-:W-:-:S00]  /*4fb0*/  NOP ;  /* 0x0000000000007918 */ /* 0x000fc00000000000 */
[----:B------:R-:W-:-:S00]  /*4fc0*/  NOP ;  /* 0x0000000000007918 */ /* 0x000fc00000000000 */
[----:B------:R-:W-:-:S00]  /*4fd0*/  NOP ;  /* 0x0000000000007918 */ /* 0x000fc00000000000 */
[----:B------:R-:W-:-:S00]  /*4fe0*/  NOP ;  /* 0x0000000000007918 */ /* 0x000fc00000000000 */
[----:B------:R-:W-:-:S00]  /*4ff0*/  NOP ;  /* 0x0000000000007918 */ /* 0x000fc00000000000 */
.L_x_98:


//--------------------- .nv.global.init           --------------------------
	.section	.nv.global.init,"aw",@progbits
.nv.global.init:
	.type		$str$22,@object
	.size		$str$22,($str$23 - $str$22)
$str$22:
        /*0000*/ 	.byte	0x6b, 0x5f, 0x74, 0x69, 0x6c, 0x65, 0x5f, 0x63, 0x6f, 0x75, 0x6e, 0x74, 0x20, 0x3e, 0x3d, 0x20
        /*0010*/ 	.byte	0x31, 0x00
	.type		$str$23,@object
	.size		$str$23,(__unnamed_1 - $str$23)
$str$23:
        /*0012*/ 	.byte	0x2f, 0x74, 0x6d, 0x70, 0x2f, 0x63, 0x75, 0x74, 0x6c, 0x61, 0x73, 0x73, 0x5f, 0x73, 0x77, 0x65
        /*0022*/ 	.byte	0x65, 0x70, 0x5f, 0x73, 0x72, 0x63, 0x2f, 0x69, 0x6e, 0x63, 0x6c, 0x75, 0x64, 0x65, 0x2f, 0x63
        /*0032*/ 	.byte	0x75, 0x74, 0x6c, 0x61, 0x73, 0x73, 0x2f, 0x67, 0x65, 0x6d, 0x6d, 0x2f, 0x63, 0x6f, 0x6c, 0x6c
        /*0042*/ 	.byte	0x65, 0x63, 0x74, 0x69, 0x76, 0x65, 0x2f, 0x73, 0x6d, 0x39, 0x30, 0x5f, 0x6d, 0x6d, 0x61, 0x5f
        /*0052*/ 	.byte	0x74, 0x6d, 0x61, 0x5f, 0x67, 0x6d, 0x6d, 0x61, 0x5f, 0x73, 0x73, 0x5f, 0x77, 0x61, 0x72, 0x70
        /*0062*/ 	.byte	0x73, 0x70, 0x65, 0x63, 0x69, 0x61, 0x6c, 0x69, 0x7a, 0x65, 0x64, 0x2e, 0x68, 0x70, 0x70, 0x00
	.type		__unnamed_1,@object
	.size		__unnamed_1,(.L_0 - __unnamed_1)
__unnamed_1:
        /*0072*/ 	.byte	0x76, 0x6f, 0x69, 0x64, 0x20, 0x63, 0x75, 0x74, 0x6c, 0x61, 0x73, 0x73, 0x3a, 0x3a, 0x67, 0x65
        /* <DEDUP_REMOVED lines=172> */
        /*0b42*/ 	.byte	0x64, 0x65, 0x6e, 0x74, 0x69, 0x74, 0x79, 0x5d, 0x00
.L_0:


//--------------------- .nv.shared._ZN7cutlass13device_kernelINS_4gemm6kernel13GemmUniversalIN4cute5tupleIJiiiiEEENS1_10collective13CollectiveMmaINS1_34MainloopSm90TmaGmmaWarpSpecializedILi13ENS5_IJNS4_1CILi2EEENSA_ILi1EEESC_EEENS1_35KernelTmaWarpSpecializedCooperativeEEENS5_IJNSA_ILi128EEENSA_ILi8EEESG_EEEaNS5_IJlSC_lEEEaSJ_NS4_8TiledMMAINS4_8MMA_AtomIJNS4_4SM904GMMA25MMA_64x8x32_S32S8S8_SS_TNEEEENS4_6LayoutISD_NS5_IJSC_NSA_ILi0EEESR_EEEEENS5_IJNS4_10UnderscoreESU_SU_EEEEENS4_13SM90_TMA_LOADENS4_14ComposedLayoutINS4_7SwizzleILi3ELi4ELi3EEENS4_18smem_ptr_flag_bitsILi8EEENSQ_INS5_IJSH_SG_EEENS5_IJSG_SC_EEEEEEEvNS4_8identityENS4_23SM90_TMA_LOAD_MULTICASTES16_vS17_EENS_8epilogue10collective6detail29Sm90TmaWarpSpecializedAdapterINS1B_15DefaultEpilogueIaSJ_SJ_NS1A_6thread17LinearCombinationIaLi1EiiLNS1F_9ScaleType4KindE0ELNS_15FloatRoundStyleE2EaEENS1_15EpilogueDefaultEEEEEvvEEEEvNT_6ParamsE --------------------------
	.section	.nv.shared._ZN7cutlass13device_kernelINS_4gemm6kernel13GemmUniversalIN4cute5tupleIJiiiiEEENS1_10collective13CollectiveMmaINS1_34MainloopSm90TmaGmmaWarpSpecializedILi13ENS5_IJNS4_1CILi2EEENSA_ILi1EEESC_EEENS1_35KernelTmaWarpSpecializedCooperativeEEENS5_IJNSA_ILi128EEENSA_ILi8EEESG_EEEaNS5_IJlSC_lEEEaSJ_NS4_8TiledMMAINS4_8MMA_AtomIJNS4_4SM904GMMA25MMA_64x8x32_S32S8S8_SS_TNEEEENS4_6LayoutISD_NS5_IJSC_NSA_ILi0EEESR_EEEEENS5_IJNS4_10UnderscoreESU_SU_EEEEENS4_13SM90_TMA_LOADENS4_14ComposedLayoutINS4_7SwizzleILi3ELi4ELi3EEENS4_18smem_ptr_flag_bitsILi8EEENSQ_INS5_IJSH_SG_EEENS5_IJSG_SC_EEEEEEEvNS4_8identityENS4_23SM90_TMA_LOAD_MULTICASTES16_vS17_EENS_8epilogue10collective6detail29Sm90TmaWarpSpecializedAdapterINS1B_15DefaultEpilogueIaSJ_SJ_NS1A_6thread17LinearCombinationIaLi1EiiLNS1F_9ScaleType4KindE0ELNS_15FloatRoundStyleE2EaEENS1_15EpilogueDefaultEEEEEvvEEEEvNT_6ParamsE,"aw",@nobits
	.sectionflags	@""
	.align	16
	.zero		1024


//--------------------- .nv.shared.reserved.0     --------------------------
	.section	.nv.shared.reserved.0,"aw",@nobits
	.weak		__nv_reservedSMEM_offset_0_alias
	.size		__nv_reservedSMEM_offset_0_alias, 0, 0
	.other		__nv_reservedSMEM_offset_0_alias,@"STO_CUDA_RESERVED_SHARED STV_DEFAULT"
__nv_reservedSMEM_offset_0_alias:
	.zero		0


//--------------------- .nv.global                --------------------------
	.section	.nv.global,"aw",@nobits
.nv.global:
	.type		_ZN39_INTERNAL_62c80669_4_k_cu_94fadc26_68144cute1_E,@object
	.size		_ZN39_INTERNAL_62c80669_4_k_cu_94fadc26_68144cute1_E,(_ZN39_INTERNAL_62c80669_4_k_cu_94fadc26_68144cuda3std3__45__cpo6cbeginE - _ZN39_INTERNAL_62c80669_4_k_cu_94fadc26_68144cute1_E)
_ZN39_INTERNAL_62c80669_4_k_cu_94fadc26_68144cute1_E:
	.zero		1
	.type		_ZN39_INTERNAL_62c80669_4_k_cu_94fadc26_68144cuda3std3__45__cpo6cbeginE,@object
	.size		_ZN39_INTERNAL_62c80669_4_k_cu_94fadc26_68144cuda3std3__45__cpo6cbeginE,(_ZN39_INTERNAL_62c80669_4_k_cu_94fadc26_68144cuda3std3__48in_placeE - _ZN39_INTERNAL_62c80669_4_k_cu_94fadc26_68144cuda3std3__45__cpo6cbeginE)
_ZN39_INTERNAL_62c80669_4_k_cu_94fadc26_68144cuda3std3__45__cpo6cbeginE:
	.zero		1
	.type		_ZN39_INTERNAL_62c80669_4_k_cu_94fadc26_68144cuda3std3__48in_placeE,@object
	.size		_ZN39_INTERNAL_62c80669_4_k_cu_94fadc26_68144cuda3std3__48in_placeE,(_ZN39_INTERNAL_62c80669_4_k_cu_94fadc26_68144cuda3std6ranges3__45__cpo9iter_moveE - _ZN39_INTERNAL_62c80669_4_k_cu_94fadc26_68144cuda3std3__48in_placeE)
_ZN39_INTERNAL_62c80669_4_k_cu_94fadc26_68144cuda3std3__48in_placeE:
	.zero		1
	.type		_ZN39_INTERNAL_62c80669_4_k_cu_94fadc26_68144cuda3std6ranges3__45__cpo9iter_moveE,@object
	.size		_ZN39_INTERNAL_62c80669_4_k_cu_94fadc26_68144cuda3std6ranges3__45__cpo9iter_moveE,(_ZN39_INTERNAL_62c80669_4_k_cu_94fadc26_68144cuda3std3__45__cpo5beginE - _ZN39_INTERNAL_62c80669_4_k_cu_94fadc26_68144cuda3std6ranges3__45__cpo9iter_moveE)
_ZN39_INTERNAL_62c80669_4_k_cu_94fadc26_68144cuda3std6ranges3__45__cpo9iter_moveE:
	.zero		1
	.type		_ZN39_INTERNAL_62c80669_4_k_cu_94fadc26_68144cuda3std3__45__cpo5beginE,@object
	.size		_ZN39_INTERNAL_62c80669_4_k_cu_94fadc26_68144cuda3std3__45__cpo5beginE,(_ZN39_INTERNAL_62c80669_4_k_cu_94fadc26_68144cuda3std3__441_GLOBAL__N__62c80669_4_k_cu_94fadc26_68146ignoreE - _ZN39_INTERNAL_62c80669_4_k_cu_94fadc26_68144cuda3std3__45__cpo5beginE)
_ZN39_INTERNAL_62c80669_4_k_cu_94fadc26_68144cuda3std3__45__cpo5beginE:
	.zero		1
	.type		_ZN39_INTERNAL_62c80669_4_k_cu_94fadc26_68144cuda3std3__441_GLOBAL__N__62c80669_4_k_cu_94fadc26_68146ignoreE,@object
	.size		_ZN39_INTERNAL_62c80669_4_k_cu_94fadc26_68144cuda3std3__441_GLOBAL__N__62c80669_4_k_cu_94fadc26_68146ignoreE,(_ZN39_INTERNAL_62c80669_4_k_cu_94fadc26_68144cute7productE - _ZN39_INTERNAL_62c80669_4_k_cu_94fadc26_68144cuda3std3__441_GLOBAL__N__62c80669_4_k_cu_94fadc26_68146ignoreE)
_ZN39_INTERNAL_62c80669_4_k_cu_94fadc26_68144cuda3std3__441_GLOBAL__N__62c80669_4_k_cu_94fadc26_68146ignoreE:
	.zero		1
	.type		_ZN39_INTERNAL_62c80669_4_k_cu_94fadc26_68144cute7productE,@object
	.size		_ZN39_INTERNAL_62c80669_4_k_cu_94fadc26_68144cute7productE,(_ZN39_INTERNAL_62c80669_4_k_cu_94fadc26_68144cuda3std3__45__cpo3endE - _ZN39_INTERNAL_62c80669_4_k_cu_94fadc26_68144cute7productE)
_ZN39_INTERNAL_62c80669_4_k_cu_94fadc26_68144cute7productE:
	.zero		1
	.type		_ZN39_INTERNAL_62c80669_4_k_cu_94fadc26_68144cuda3std3__45__cpo3endE,@object
	.size		_ZN39_INTERNAL_62c80669_4_k_cu_94fadc26_68144cuda3std3__45__cpo3endE,(_ZN39_INTERNAL_62c80669_4_k_cu_94fadc26_68144cuda3std3__419piecewise_constructE - _ZN39_INTERNAL_62c80669_4_k_cu_94fadc26_68144cuda3std3__45__cpo3endE)
_ZN39_INTERNAL_62c80669_4_k_cu_94fadc26_68144cuda3std3__45__cpo3endE:
	.zero		1
	.type		_ZN39_INTERNAL_62c80669_4_k_cu_94fadc26_68144cuda3std3__419piecewise_constructE,@object
	.size		_ZN39_INTERNAL_62c80669_4_k_cu_94fadc26_68144cuda3std3__419piecewise_constructE,(_ZN39_INTERNAL_62c80669_4_k_cu_94fadc26_68144cuda3std3__45__cpo4cendE - _ZN39_INTERNAL_62c80669_4_k_cu_94fadc26_68144cuda3std3__419piecewise_constructE)
_ZN39_INTERNAL_62c80669_4_k_cu_94fadc26_68144cuda3std3__419piecewise_constructE:
	.zero		1
	.type		_ZN39_INTERNAL_62c80669_4_k_cu_94fadc26_68144cuda3std3__45__cpo4cendE,@object
	.size		_ZN39_INTERNAL_62c80669_4_k_cu_94fadc26_68144cuda3std3__45__cpo4cendE,(_ZN39_INTERNAL_62c80669_4_k_cu_94fadc26_68144cuda3std6ranges3__45__cpo4swapE - _ZN39_INTERNAL_62c80669_4_k_cu_94fadc26_68144cuda3std3__45__cpo4cendE)
_ZN39_INTERNAL_62c80669_4_k_cu_94fadc26_68144cuda3std3__45__cpo4cendE:
	.zero		1
	.type		_ZN39_INTERNAL_62c80669_4_k_cu_94fadc26_68144cuda3std6ranges3__45__cpo4swapE,@object
	.size		_ZN39_INTERNAL_62c80669_4_k_cu_94fadc26_68144cuda3std6ranges3__45__cpo4swapE,(.L_8 - _ZN39_INTERNAL_62c80669_4_k_cu_94fadc26_68144cuda3std6ranges3__45__cpo4swapE)
_ZN39_INTERNAL_62c80669_4_k_cu_94fadc26_68144cuda3std6ranges3__45__cpo4swapE:
	.zero		1
.L_8:


//--------------------- .nv.constant0._ZN7cutlass13device_kernelINS_4gemm6kernel13GemmUniversalIN4cute5tupleIJiiiiEEENS1_10collective13CollectiveMmaINS1_34MainloopSm90TmaGmmaWarpSpecializedILi13ENS5_IJNS4_1CILi2EEENSA_ILi1EEESC_EEENS1_35KernelTmaWarpSpecializedCooperativeEEENS5_IJNSA_ILi128EEENSA_ILi8EEESG_EEEaNS5_IJlSC_lEEEaSJ_NS4_8TiledMMAINS4_8MMA_AtomIJNS4_4SM904GMMA25MMA_64x8x32_S32S8S8_SS_TNEEEENS4_6LayoutISD_NS5_IJSC_NSA_ILi0EEESR_EEEEENS5_IJNS4_10UnderscoreESU_SU_EEEEENS4_13SM90_TMA_LOADENS4_14ComposedLayoutINS4_7SwizzleILi3ELi4ELi3EEENS4_18smem_ptr_flag_bitsILi8EEENSQ_INS5_IJSH_SG_EEENS5_IJSG_SC_EEEEEEEvNS4_8identityENS4_23SM90_TMA_LOAD_MULTICASTES16_vS17_EENS_8epilogue10collective6detail29Sm90TmaWarpSpecializedAdapterINS1B_15DefaultEpilogueIaSJ_SJ_NS1A_6thread17LinearCombinationIaLi1EiiLNS1F_9ScaleType4KindE0ELNS_15FloatRoundStyleE2EaEENS1_15EpilogueDefaultEEEEEvvEEEEvNT_6ParamsE --------------------------
	.section	.nv.constant0._ZN7cutlass13device_kernelINS_4gemm6kernel13GemmUniversalIN4cute5tupleIJiiiiEEENS1_10collective13CollectiveMmaINS1_34MainloopSm90TmaGmmaWarpSpecializedILi13ENS5_IJNS4_1CILi2EEENSA_ILi1EEESC_EEENS1_35KernelTmaWarpSpecializedCooperativeEEENS5_IJNSA_ILi128EEENSA_ILi8EEESG_EEEaNS5_IJlSC_lEEEaSJ_NS4_8TiledMMAINS4_8MMA_AtomIJNS4_4SM904GMMA25MMA_64x8x32_S32S8S8_SS_TNEEEENS4_6LayoutISD_NS5_IJSC_NSA_ILi0EEESR_EEEEENS5_IJNS4_10UnderscoreESU_SU_EEEEENS4_13SM90_TMA_LOADENS4_14ComposedLayoutINS4_7SwizzleILi3ELi4ELi3EEENS4_18smem_ptr_flag_bitsILi8EEENSQ_INS5_IJSH_SG_EEENS5_IJSG_SC_EEEEEEEvNS4_8identityENS4_23SM90_TMA_LOAD_MULTICASTES16_vS17_EENS_8epilogue10collective6detail29Sm90TmaWarpSpecializedAdapterINS1B_15DefaultEpilogueIaSJ_SJ_NS1A_6thread17LinearCombinationIaLi1EiiLNS1F_9ScaleType4KindE0ELNS_15FloatRoundStyleE2EaEENS1_15EpilogueDefaultEEEEEvvEEEEvNT_6ParamsE,"a",@progbits
	.sectionflags	@""
	.align	4
.nv.constant0._ZN7cutlass13device_kernelINS_4gemm6kernel13GemmUniversalIN4cute5tupleIJiiiiEEENS1_10collective13CollectiveMmaINS1_34MainloopSm90TmaGmmaWarpSpecializedILi13ENS5_IJNS4_1CILi2EEENSA_ILi1EEESC_EEENS1_35KernelTmaWarpSpecializedCooperativeEEENS5_IJNSA_ILi128EEENSA_ILi8EEESG_EEEaNS5_IJlSC_lEEEaSJ_NS4_8TiledMMAINS4_8MMA_AtomIJNS4_4SM904GMMA25MMA_64x8x32_S32S8S8_SS_TNEEEENS4_6LayoutISD_NS5_IJSC_NSA_ILi0EEESR_EEEEENS5_IJNS4_10UnderscoreESU_SU_EEEEENS4_13SM90_TMA_LOADENS4_14ComposedLayoutINS4_7SwizzleILi3ELi4ELi3EEENS4_18smem_ptr_flag_bitsILi8EEENSQ_INS5_IJSH_SG_EEENS5_IJSG_SC_EEEEEEEvNS4_8identityENS4_23SM90_TMA_LOAD_MULTICASTES16_vS17_EENS_8epilogue10collective6detail29Sm90TmaWarpSpecializedAdapterINS1B_15DefaultEpilogueIaSJ_SJ_NS1A_6thread17LinearCombinationIaLi1EiiLNS1F_9ScaleType4KindE0ELNS_15FloatRoundStyleE2EaEENS1_15EpilogueDefaultEEEEEvvEEEEvNT_6ParamsE:
	.zero		1664


//--------------------- SYMBOLS --------------------------

	.type		.nv.reservedSmem.offset0,@object
	.size		.nv.reservedSmem.offset0,0x4
	.type		__assertfail,@function
